//
// Generated by NVIDIA NVVM Compiler
//
// Compiler Build ID: CL-36424714
// Cuda compilation tools, release 13.0, V13.0.88
// Based on NVVM 20.0.0
//

.version 9.0
.target sm_100
.address_size 64

	// .globl	_Z13findNeighborsP6float3S0_PdPmdiiii

.visible .entry _Z13findNeighborsP6float3S0_PdPmdiiii(
	.param .u64 .ptr .align 1 _Z13findNeighborsP6float3S0_PdPmdiiii_param_0,
	.param .u64 .ptr .align 1 _Z13findNeighborsP6float3S0_PdPmdiiii_param_1,
	.param .u64 .ptr .align 1 _Z13findNeighborsP6float3S0_PdPmdiiii_param_2,
	.param .u64 .ptr .align 1 _Z13findNeighborsP6float3S0_PdPmdiiii_param_3,
	.param .f64 _Z13findNeighborsP6float3S0_PdPmdiiii_param_4,
	.param .u32 _Z13findNeighborsP6float3S0_PdPmdiiii_param_5,
	.param .u32 _Z13findNeighborsP6float3S0_PdPmdiiii_param_6,
	.param .u32 _Z13findNeighborsP6float3S0_PdPmdiiii_param_7,
	.param .u32 _Z13findNeighborsP6float3S0_PdPmdiiii_param_8
)
{
	.local .align 8 .b8 	__local_depot0[360];
	.reg .b64 	%SP;
	.reg .b64 	%SPL;
	.reg .pred 	%p<56>;
	.reg .b32 	%r<80>;
	.reg .b32 	%f<200>;
	.reg .b64 	%rd<115>;
	.reg .b64 	%fd<101>;

	mov.u64 	%SPL, __local_depot0;
	ld.param.u64 	%rd16, [_Z13findNeighborsP6float3S0_PdPmdiiii_param_0];
	ld.param.u64 	%rd17, [_Z13findNeighborsP6float3S0_PdPmdiiii_param_1];
	ld.param.u64 	%rd14, [_Z13findNeighborsP6float3S0_PdPmdiiii_param_2];
	ld.param.u64 	%rd15, [_Z13findNeighborsP6float3S0_PdPmdiiii_param_3];
	ld.param.f64 	%fd19, [_Z13findNeighborsP6float3S0_PdPmdiiii_param_4];
	ld.param.u32 	%r46, [_Z13findNeighborsP6float3S0_PdPmdiiii_param_5];
	ld.param.u32 	%r47, [_Z13findNeighborsP6float3S0_PdPmdiiii_param_6];
	ld.param.u32 	%r48, [_Z13findNeighborsP6float3S0_PdPmdiiii_param_8];
	cvta.to.global.u64 	%rd1, %rd17;
	cvta.to.global.u64 	%rd2, %rd16;
	add.u64 	%rd3, %SPL, 0;
	mov.u32 	%r49, %tid.x;
	mov.u32 	%r50, %ctaid.x;
	mov.u32 	%r51, %ntid.x;
	mad.lo.s32 	%r1, %r50, %r51, %r49;
	setp.ge.u32 	%p1, %r1, %r47;
	@%p1 bra 	$L__BB0_74;
	mul.hi.s32 	%r52, %r48, 1431655766;
	shr.u32 	%r53, %r52, 31;
	add.s32 	%r2, %r52, %r53;
	setp.lt.s32 	%p2, %r48, 3;
	@%p2 bra 	$L__BB0_14;
	add.s32 	%r55, %r2, -1;
	and.b32  	%r3, %r2, 15;
	setp.lt.u32 	%p3, %r55, 15;
	mov.b32 	%r67, 0;
	@%p3 bra 	$L__BB0_5;
	and.b32  	%r67, %r2, 1073741808;
	mov.b32 	%r78, 0;
	mul.wide.s32 	%rd23, %r47, 12;
$L__BB0_4:
	.pragma "nounroll";
	mad.lo.s32 	%r57, %r78, %r47, %r1;
	mul.wide.s32 	%rd19, %r57, 12;
	add.s64 	%rd20, %rd1, %rd19;
	ld.global.f32 	%f50, [%rd20];
	ld.global.f32 	%f51, [%rd20+4];
	ld.global.f32 	%f52, [%rd20+8];
	mul.wide.u32 	%rd21, %r78, 12;
	add.s64 	%rd22, %rd3, %rd21;
	st.local.v2.f32 	[%rd22], {%f50, %f51};
	add.s64 	%rd24, %rd20, %rd23;
	ld.global.f32 	%f53, [%rd24];
	ld.global.f32 	%f54, [%rd24+4];
	ld.global.f32 	%f55, [%rd24+8];
	st.local.v2.f32 	[%rd22+8], {%f52, %f53};
	st.local.v2.f32 	[%rd22+16], {%f54, %f55};
	add.s64 	%rd25, %rd24, %rd23;
	ld.global.f32 	%f56, [%rd25];
	ld.global.f32 	%f57, [%rd25+4];
	ld.global.f32 	%f58, [%rd25+8];
	st.local.v2.f32 	[%rd22+24], {%f56, %f57};
	add.s64 	%rd26, %rd25, %rd23;
	ld.global.f32 	%f59, [%rd26];
	ld.global.f32 	%f60, [%rd26+4];
	ld.global.f32 	%f61, [%rd26+8];
	st.local.v2.f32 	[%rd22+32], {%f58, %f59};
	st.local.v2.f32 	[%rd22+40], {%f60, %f61};
	add.s64 	%rd27, %rd26, %rd23;
	ld.global.f32 	%f62, [%rd27];
	ld.global.f32 	%f63, [%rd27+4];
	ld.global.f32 	%f64, [%rd27+8];
	st.local.v2.f32 	[%rd22+48], {%f62, %f63};
	add.s64 	%rd28, %rd27, %rd23;
	ld.global.f32 	%f65, [%rd28];
	ld.global.f32 	%f66, [%rd28+4];
	ld.global.f32 	%f67, [%rd28+8];
	st.local.v2.f32 	[%rd22+56], {%f64, %f65};
	st.local.v2.f32 	[%rd22+64], {%f66, %f67};
	add.s64 	%rd29, %rd28, %rd23;
	ld.global.f32 	%f68, [%rd29];
	ld.global.f32 	%f69, [%rd29+4];
	ld.global.f32 	%f70, [%rd29+8];
	st.local.v2.f32 	[%rd22+72], {%f68, %f69};
	add.s64 	%rd30, %rd29, %rd23;
	ld.global.f32 	%f71, [%rd30];
	ld.global.f32 	%f72, [%rd30+4];
	ld.global.f32 	%f73, [%rd30+8];
	st.local.v2.f32 	[%rd22+80], {%f70, %f71};
	st.local.v2.f32 	[%rd22+88], {%f72, %f73};
	add.s64 	%rd31, %rd30, %rd23;
	ld.global.f32 	%f74, [%rd31];
	ld.global.f32 	%f75, [%rd31+4];
	ld.global.f32 	%f76, [%rd31+8];
	st.local.v2.f32 	[%rd22+96], {%f74, %f75};
	add.s64 	%rd32, %rd31, %rd23;
	ld.global.f32 	%f77, [%rd32];
	ld.global.f32 	%f78, [%rd32+4];
	ld.global.f32 	%f79, [%rd32+8];
	st.local.v2.f32 	[%rd22+104], {%f76, %f77};
	st.local.v2.f32 	[%rd22+112], {%f78, %f79};
	add.s64 	%rd33, %rd32, %rd23;
	ld.global.f32 	%f80, [%rd33];
	ld.global.f32 	%f81, [%rd33+4];
	ld.global.f32 	%f82, [%rd33+8];
	st.local.v2.f32 	[%rd22+120], {%f80, %f81};
	add.s64 	%rd34, %rd33, %rd23;
	ld.global.f32 	%f83, [%rd34];
	ld.global.f32 	%f84, [%rd34+4];
	ld.global.f32 	%f85, [%rd34+8];
	st.local.v2.f32 	[%rd22+128], {%f82, %f83};
	st.local.v2.f32 	[%rd22+136], {%f84, %f85};
	add.s64 	%rd35, %rd34, %rd23;
	ld.global.f32 	%f86, [%rd35];
	ld.global.f32 	%f87, [%rd35+4];
	ld.global.f32 	%f88, [%rd35+8];
	st.local.v2.f32 	[%rd22+144], {%f86, %f87};
	add.s64 	%rd36, %rd35, %rd23;
	ld.global.f32 	%f89, [%rd36];
	ld.global.f32 	%f90, [%rd36+4];
	ld.global.f32 	%f91, [%rd36+8];
	st.local.v2.f32 	[%rd22+152], {%f88, %f89};
	st.local.v2.f32 	[%rd22+160], {%f90, %f91};
	add.s64 	%rd37, %rd36, %rd23;
	ld.global.f32 	%f92, [%rd37];
	ld.global.f32 	%f93, [%rd37+4];
	ld.global.f32 	%f94, [%rd37+8];
	st.local.v2.f32 	[%rd22+168], {%f92, %f93};
	add.s64 	%rd38, %rd37, %rd23;
	ld.global.f32 	%f95, [%rd38];
	ld.global.f32 	%f96, [%rd38+4];
	ld.global.f32 	%f97, [%rd38+8];
	st.local.v2.f32 	[%rd22+176], {%f94, %f95};
	st.local.v2.f32 	[%rd22+184], {%f96, %f97};
	add.s32 	%r78, %r78, 16;
	setp.eq.s32 	%p4, %r78, %r67;
	@%p4 bra 	$L__BB0_5;
	bra.uni 	$L__BB0_4;
$L__BB0_5:
	setp.eq.s32 	%p5, %r3, 0;
	@%p5 bra 	$L__BB0_14;
	and.b32  	%r6, %r2, 7;
	setp.lt.u32 	%p6, %r3, 8;
	@%p6 bra 	$L__BB0_8;
	mad.lo.s32 	%r58, %r67, %r47, %r1;
	mul.wide.s32 	%rd39, %r58, 12;
	add.s64 	%rd40, %rd1, %rd39;
	ld.global.f32 	%f98, [%rd40];
	ld.global.f32 	%f99, [%rd40+4];
	ld.global.f32 	%f100, [%rd40+8];
	mul.wide.u32 	%rd41, %r67, 12;
	add.s64 	%rd42, %rd3, %rd41;
	st.local.f32 	[%rd42], %f98;
	st.local.f32 	[%rd42+4], %f99;
	st.local.f32 	[%rd42+8], %f100;
	mul.wide.s32 	%rd43, %r47, 12;
	add.s64 	%rd44, %rd40, %rd43;
	ld.global.f32 	%f101, [%rd44];
	ld.global.f32 	%f102, [%rd44+4];
	ld.global.f32 	%f103, [%rd44+8];
	st.local.f32 	[%rd42+12], %f101;
	st.local.f32 	[%rd42+16], %f102;
	st.local.f32 	[%rd42+20], %f103;
	add.s64 	%rd45, %rd44, %rd43;
	ld.global.f32 	%f104, [%rd45];
	ld.global.f32 	%f105, [%rd45+4];
	ld.global.f32 	%f106, [%rd45+8];
	st.local.f32 	[%rd42+24], %f104;
	st.local.f32 	[%rd42+28], %f105;
	st.local.f32 	[%rd42+32], %f106;
	add.s64 	%rd46, %rd45, %rd43;
	ld.global.f32 	%f107, [%rd46];
	ld.global.f32 	%f108, [%rd46+4];
	ld.global.f32 	%f109, [%rd46+8];
	st.local.f32 	[%rd42+36], %f107;
	st.local.f32 	[%rd42+40], %f108;
	st.local.f32 	[%rd42+44], %f109;
	add.s64 	%rd47, %rd46, %rd43;
	ld.global.f32 	%f110, [%rd47];
	ld.global.f32 	%f111, [%rd47+4];
	ld.global.f32 	%f112, [%rd47+8];
	st.local.f32 	[%rd42+48], %f110;
	st.local.f32 	[%rd42+52], %f111;
	st.local.f32 	[%rd42+56], %f112;
	add.s64 	%rd48, %rd47, %rd43;
	ld.global.f32 	%f113, [%rd48];
	ld.global.f32 	%f114, [%rd48+4];
	ld.global.f32 	%f115, [%rd48+8];
	st.local.f32 	[%rd42+60], %f113;
	st.local.f32 	[%rd42+64], %f114;
	st.local.f32 	[%rd42+68], %f115;
	add.s64 	%rd49, %rd48, %rd43;
	ld.global.f32 	%f116, [%rd49];
	ld.global.f32 	%f117, [%rd49+4];
	ld.global.f32 	%f118, [%rd49+8];
	st.local.f32 	[%rd42+72], %f116;
	st.local.f32 	[%rd42+76], %f117;
	st.local.f32 	[%rd42+80], %f118;
	add.s64 	%rd50, %rd49, %rd43;
	ld.global.f32 	%f119, [%rd50];
	ld.global.f32 	%f120, [%rd50+4];
	ld.global.f32 	%f121, [%rd50+8];
	st.local.f32 	[%rd42+84], %f119;
	st.local.f32 	[%rd42+88], %f120;
	st.local.f32 	[%rd42+92], %f121;
	add.s32 	%r67, %r67, 8;
$L__BB0_8:
	setp.eq.s32 	%p7, %r6, 0;
	@%p7 bra 	$L__BB0_14;
	and.b32  	%r9, %r2, 3;
	setp.lt.u32 	%p8, %r6, 4;
	@%p8 bra 	$L__BB0_11;
	mad.lo.s32 	%r59, %r67, %r47, %r1;
	mul.wide.s32 	%rd51, %r59, 12;
	add.s64 	%rd52, %rd1, %rd51;
	ld.global.f32 	%f122, [%rd52];
	ld.global.f32 	%f123, [%rd52+4];
	ld.global.f32 	%f124, [%rd52+8];
	mul.wide.u32 	%rd53, %r67, 12;
	add.s64 	%rd54, %rd3, %rd53;
	st.local.f32 	[%rd54], %f122;
	st.local.f32 	[%rd54+4], %f123;
	st.local.f32 	[%rd54+8], %f124;
	mul.wide.s32 	%rd55, %r47, 12;
	add.s64 	%rd56, %rd52, %rd55;
	ld.global.f32 	%f125, [%rd56];
	ld.global.f32 	%f126, [%rd56+4];
	ld.global.f32 	%f127, [%rd56+8];
	st.local.f32 	[%rd54+12], %f125;
	st.local.f32 	[%rd54+16], %f126;
	st.local.f32 	[%rd54+20], %f127;
	add.s64 	%rd57, %rd56, %rd55;
	ld.global.f32 	%f128, [%rd57];
	ld.global.f32 	%f129, [%rd57+4];
	ld.global.f32 	%f130, [%rd57+8];
	st.local.f32 	[%rd54+24], %f128;
	st.local.f32 	[%rd54+28], %f129;
	st.local.f32 	[%rd54+32], %f130;
	add.s64 	%rd58, %rd57, %rd55;
	ld.global.f32 	%f131, [%rd58];
	ld.global.f32 	%f132, [%rd58+4];
	ld.global.f32 	%f133, [%rd58+8];
	st.local.f32 	[%rd54+36], %f131;
	st.local.f32 	[%rd54+40], %f132;
	st.local.f32 	[%rd54+44], %f133;
	add.s32 	%r67, %r67, 4;
$L__BB0_11:
	setp.eq.s32 	%p9, %r9, 0;
	@%p9 bra 	$L__BB0_14;
	mov.b32 	%r71, 0;
$L__BB0_13:
	.pragma "nounroll";
	mad.lo.s32 	%r61, %r67, %r47, %r1;
	mul.wide.s32 	%rd59, %r61, 12;
	add.s64 	%rd60, %rd1, %rd59;
	ld.global.f32 	%f134, [%rd60];
	ld.global.f32 	%f135, [%rd60+4];
	ld.global.f32 	%f136, [%rd60+8];
	mul.wide.u32 	%rd61, %r67, 12;
	add.s64 	%rd62, %rd3, %rd61;
	st.local.f32 	[%rd62], %f134;
	st.local.f32 	[%rd62+4], %f135;
	st.local.f32 	[%rd62+8], %f136;
	add.s32 	%r67, %r67, 1;
	add.s32 	%r71, %r71, 1;
	setp.ne.s32 	%p10, %r71, %r9;
	@%p10 bra 	$L__BB0_13;
$L__BB0_14:
	setp.lt.s32 	%p11, %r46, 1;
	@%p11 bra 	$L__BB0_74;
	setp.lt.s32 	%p12, %r48, 3;
	mul.f64 	%fd1, %fd19, %fd19;
	cvta.to.global.u64 	%rd63, %rd14;
	mul.wide.u32 	%rd64, %r1, 8;
	add.s64 	%rd4, %rd63, %rd64;
	cvta.to.global.u64 	%rd65, %rd15;
	add.s64 	%rd5, %rd65, %rd64;
	@%p12 bra 	$L__BB0_61;
	add.s32 	%r16, %r2, -1;
	and.b32  	%r17, %r2, 3;
	and.b32  	%r18, %r2, 1073741820;
	neg.s32 	%r19, %r18;
	shl.b32 	%r20, %r46, 2;
	mul.wide.u32 	%rd6, %r20, 12;
	mul.lo.s32 	%r21, %r46, 3;
	shl.b32 	%r22, %r46, 1;
	mov.b32 	%r72, 0;
$L__BB0_17:
	setp.lt.u32 	%p28, %r16, 3;
	mov.f64 	%fd91, 0d0000000000000000;
	mov.b32 	%r77, 0;
	@%p28 bra 	$L__BB0_40;
	add.s64 	%rd113, %rd3, 24;
	mul.wide.u32 	%rd96, %r72, 12;
	add.s64 	%rd97, %rd2, %rd96;
	add.s64 	%rd114, %rd97, 8;
	add.s32 	%r75, %r21, %r72;
	add.s32 	%r74, %r22, %r72;
	add.s32 	%r73, %r46, %r72;
	mov.f64 	%fd91, 0d0000000000000000;
	mov.u32 	%r76, %r19;
$L__BB0_19:
	ld.global.f32 	%f1, [%rd114+-8];
	ld.global.f32 	%f2, [%rd114+-4];
	ld.global.f32 	%f3, [%rd114];
	ld.local.f32 	%f4, [%rd113+-24];
	setp.eq.f32 	%p29, %f1, %f4;
	@%p29 bra 	$L__BB0_21;
	ld.local.f32 	%f193, [%rd113+-20];
	bra.uni 	$L__BB0_23;
$L__BB0_21:
	ld.local.f32 	%f193, [%rd113+-20];
	setp.neu.f32 	%p30, %f2, %f193;
	@%p30 bra 	$L__BB0_23;
	ld.local.f32 	%f137, [%rd113+-16];
	setp.eq.f32 	%p31, %f3, %f137;
	@%p31 bra 	$L__BB0_24;
$L__BB0_23:
	sub.f32 	%f138, %f1, %f4;
	mul.f32 	%f139, %f138, %f138;
	cvt.f64.f32 	%fd53, %f139;
	add.f64 	%fd54, %fd91, %fd53;
	sub.f32 	%f140, %f2, %f193;
	mul.f32 	%f141, %f140, %f140;
	cvt.f64.f32 	%fd55, %f141;
	add.f64 	%fd56, %fd54, %fd55;
	ld.local.f32 	%f142, [%rd113+-16];
	sub.f32 	%f143, %f3, %f142;
	mul.f32 	%f144, %f143, %f143;
	cvt.f64.f32 	%fd57, %f144;
	add.f64 	%fd91, %fd56, %fd57;
$L__BB0_24:
	mul.wide.u32 	%rd98, %r73, 12;
	add.s64 	%rd99, %rd2, %rd98;
	ld.global.f32 	%f8, [%rd99];
	ld.global.f32 	%f9, [%rd99+4];
	ld.global.f32 	%f10, [%rd99+8];
	ld.local.f32 	%f11, [%rd113+-12];
	setp.eq.f32 	%p32, %f8, %f11;
	@%p32 bra 	$L__BB0_26;
	ld.local.f32 	%f194, [%rd113+-8];
	bra.uni 	$L__BB0_28;
$L__BB0_26:
	ld.local.f32 	%f194, [%rd113+-8];
	setp.neu.f32 	%p33, %f9, %f194;
	@%p33 bra 	$L__BB0_28;
	ld.local.f32 	%f145, [%rd113+-4];
	setp.eq.f32 	%p34, %f10, %f145;
	@%p34 bra 	$L__BB0_29;
$L__BB0_28:
	sub.f32 	%f146, %f8, %f11;
	mul.f32 	%f147, %f146, %f146;
	cvt.f64.f32 	%fd58, %f147;
	add.f64 	%fd59, %fd91, %fd58;
	sub.f32 	%f148, %f9, %f194;
	mul.f32 	%f149, %f148, %f148;
	cvt.f64.f32 	%fd60, %f149;
	add.f64 	%fd61, %fd59, %fd60;
	ld.local.f32 	%f150, [%rd113+-4];
	sub.f32 	%f151, %f10, %f150;
	mul.f32 	%f152, %f151, %f151;
	cvt.f64.f32 	%fd62, %f152;
	add.f64 	%fd91, %fd61, %fd62;
$L__BB0_29:
	mul.wide.u32 	%rd100, %r74, 12;
	add.s64 	%rd101, %rd2, %rd100;
	ld.global.f32 	%f15, [%rd101];
	ld.global.f32 	%f16, [%rd101+4];
	ld.global.f32 	%f17, [%rd101+8];
	ld.local.f32 	%f18, [%rd113];
	setp.eq.f32 	%p35, %f15, %f18;
	@%p35 bra 	$L__BB0_31;
	ld.local.f32 	%f195, [%rd113+4];
	bra.uni 	$L__BB0_33;
$L__BB0_31:
	ld.local.f32 	%f195, [%rd113+4];
	setp.neu.f32 	%p36, %f16, %f195;
	@%p36 bra 	$L__BB0_33;
	ld.local.f32 	%f153, [%rd113+8];
	setp.eq.f32 	%p37, %f17, %f153;
	@%p37 bra 	$L__BB0_34;
$L__BB0_33:
	sub.f32 	%f154, %f15, %f18;
	mul.f32 	%f155, %f154, %f154;
	cvt.f64.f32 	%fd63, %f155;
	add.f64 	%fd64, %fd91, %fd63;
	sub.f32 	%f156, %f16, %f195;
	mul.f32 	%f157, %f156, %f156;
	cvt.f64.f32 	%fd65, %f157;
	add.f64 	%fd66, %fd64, %fd65;
	ld.local.f32 	%f158, [%rd113+8];
	sub.f32 	%f159, %f17, %f158;
	mul.f32 	%f160, %f159, %f159;
	cvt.f64.f32 	%fd67, %f160;
	add.f64 	%fd91, %fd66, %fd67;
$L__BB0_34:
	mul.wide.u32 	%rd102, %r75, 12;
	add.s64 	%rd103, %rd2, %rd102;
	ld.global.f32 	%f22, [%rd103];
	ld.global.f32 	%f23, [%rd103+4];
	ld.global.f32 	%f24, [%rd103+8];
	ld.local.f32 	%f25, [%rd113+12];
	setp.eq.f32 	%p38, %f22, %f25;
	@%p38 bra 	$L__BB0_36;
	ld.local.f32 	%f196, [%rd113+16];
	bra.uni 	$L__BB0_38;
$L__BB0_36:
	ld.local.f32 	%f196, [%rd113+16];
	setp.neu.f32 	%p39, %f23, %f196;
	@%p39 bra 	$L__BB0_38;
	ld.local.f32 	%f161, [%rd113+20];
	setp.eq.f32 	%p40, %f24, %f161;
	@%p40 bra 	$L__BB0_39;
$L__BB0_38:
	sub.f32 	%f162, %f22, %f25;
	mul.f32 	%f163, %f162, %f162;
	cvt.f64.f32 	%fd68, %f163;
	add.f64 	%fd69, %fd91, %fd68;
	sub.f32 	%f164, %f23, %f196;
	mul.f32 	%f165, %f164, %f164;
	cvt.f64.f32 	%fd70, %f165;
	add.f64 	%fd71, %fd69, %fd70;
	ld.local.f32 	%f166, [%rd113+20];
	sub.f32 	%f167, %f24, %f166;
	mul.f32 	%f168, %f167, %f167;
	cvt.f64.f32 	%fd72, %f168;
	add.f64 	%fd91, %fd71, %fd72;
$L__BB0_39:
	add.s32 	%r76, %r76, 4;
	add.s64 	%rd114, %rd114, %rd6;
	add.s32 	%r75, %r75, %r20;
	add.s32 	%r74, %r74, %r20;
	add.s32 	%r73, %r73, %r20;
	add.s64 	%rd113, %rd113, 48;
	setp.eq.s32 	%p41, %r76, 0;
	mov.u32 	%r77, %r18;
	@%p41 bra 	$L__BB0_40;
	bra.uni 	$L__BB0_19;
$L__BB0_40:
	setp.eq.s32 	%p42, %r17, 0;
	@%p42 bra 	$L__BB0_60;
	mad.lo.s32 	%r37, %r77, %r46, %r72;
	mul.wide.u32 	%rd104, %r37, 12;
	add.s64 	%rd105, %rd2, %rd104;
	ld.global.f32 	%f29, [%rd105];
	ld.global.f32 	%f30, [%rd105+4];
	ld.global.f32 	%f31, [%rd105+8];
	mul.wide.u32 	%rd106, %r77, 12;
	add.s64 	%rd13, %rd3, %rd106;
	ld.local.f32 	%f32, [%rd13];
	setp.eq.f32 	%p43, %f29, %f32;
	@%p43 bra 	$L__BB0_45;
	ld.local.f32 	%f197, [%rd13+4];
	bra.uni 	$L__BB0_47;
$L__BB0_43:
	sqrt.rn.f64 	%fd88, %fd91;
	ld.global.f64 	%fd89, [%rd4];
	add.f64 	%fd90, %fd88, %fd89;
	st.global.f64 	[%rd4], %fd90;
	ld.global.u64 	%rd111, [%rd5];
	add.s64 	%rd112, %rd111, 1;
	st.global.u64 	[%rd5], %rd112;
$L__BB0_44:
	add.s32 	%r72, %r72, 1;
	setp.eq.s32 	%p55, %r72, %r46;
	@%p55 bra 	$L__BB0_74;
	bra.uni 	$L__BB0_17;
$L__BB0_45:
	ld.local.f32 	%f197, [%rd13+4];
	setp.neu.f32 	%p44, %f30, %f197;
	@%p44 bra 	$L__BB0_47;
	ld.local.f32 	%f169, [%rd13+8];
	setp.eq.f32 	%p45, %f31, %f169;
	@%p45 bra 	$L__BB0_48;
$L__BB0_47:
	sub.f32 	%f170, %f29, %f32;
	mul.f32 	%f171, %f170, %f170;
	cvt.f64.f32 	%fd73, %f171;
	add.f64 	%fd74, %fd91, %fd73;
	sub.f32 	%f172, %f30, %f197;
	mul.f32 	%f173, %f172, %f172;
	cvt.f64.f32 	%fd75, %f173;
	add.f64 	%fd76, %fd74, %fd75;
	ld.local.f32 	%f174, [%rd13+8];
	sub.f32 	%f175, %f31, %f174;
	mul.f32 	%f176, %f175, %f175;
	cvt.f64.f32 	%fd77, %f176;
	add.f64 	%fd91, %fd76, %fd77;
$L__BB0_48:
	setp.eq.s32 	%p46, %r17, 1;
	@%p46 bra 	$L__BB0_60;
	add.s32 	%r38, %r37, %r46;
	mul.wide.u32 	%rd107, %r38, 12;
	add.s64 	%rd108, %rd2, %rd107;
	ld.global.f32 	%f36, [%rd108];
	ld.global.f32 	%f37, [%rd108+4];
	ld.global.f32 	%f38, [%rd108+8];
	ld.local.f32 	%f39, [%rd13+12];
	setp.eq.f32 	%p47, %f36, %f39;
	@%p47 bra 	$L__BB0_51;
	ld.local.f32 	%f198, [%rd13+16];
	bra.uni 	$L__BB0_53;
$L__BB0_51:
	ld.local.f32 	%f198, [%rd13+16];
	setp.neu.f32 	%p48, %f37, %f198;
	@%p48 bra 	$L__BB0_53;
	ld.local.f32 	%f177, [%rd13+20];
	setp.eq.f32 	%p49, %f38, %f177;
	@%p49 bra 	$L__BB0_54;
$L__BB0_53:
	sub.f32 	%f178, %f36, %f39;
	mul.f32 	%f179, %f178, %f178;
	cvt.f64.f32 	%fd78, %f179;
	add.f64 	%fd79, %fd91, %fd78;
	sub.f32 	%f180, %f37, %f198;
	mul.f32 	%f181, %f180, %f180;
	cvt.f64.f32 	%fd80, %f181;
	add.f64 	%fd81, %fd79, %fd80;
	ld.local.f32 	%f182, [%rd13+20];
	sub.f32 	%f183, %f38, %f182;
	mul.f32 	%f184, %f183, %f183;
	cvt.f64.f32 	%fd82, %f184;
	add.f64 	%fd91, %fd81, %fd82;
$L__BB0_54:
	setp.eq.s32 	%p50, %r17, 2;
	@%p50 bra 	$L__BB0_60;
	add.s32 	%r66, %r38, %r46;
	mul.wide.u32 	%rd109, %r66, 12;
	add.s64 	%rd110, %rd2, %rd109;
	ld.global.f32 	%f43, [%rd110];
	ld.global.f32 	%f44, [%rd110+4];
	ld.global.f32 	%f45, [%rd110+8];
	ld.local.f32 	%f46, [%rd13+24];
	setp.eq.f32 	%p51, %f43, %f46;
	@%p51 bra 	$L__BB0_57;
	ld.local.f32 	%f199, [%rd13+28];
	bra.uni 	$L__BB0_59;
$L__BB0_57:
	ld.local.f32 	%f199, [%rd13+28];
	setp.neu.f32 	%p52, %f44, %f199;
	@%p52 bra 	$L__BB0_59;
	ld.local.f32 	%f185, [%rd13+32];
	setp.eq.f32 	%p53, %f45, %f185;
	@%p53 bra 	$L__BB0_60;
$L__BB0_59:
	sub.f32 	%f186, %f43, %f46;
	mul.f32 	%f187, %f186, %f186;
	cvt.f64.f32 	%fd83, %f187;
	add.f64 	%fd84, %fd91, %fd83;
	sub.f32 	%f188, %f44, %f199;
	mul.f32 	%f189, %f188, %f188;
	cvt.f64.f32 	%fd85, %f189;
	add.f64 	%fd86, %fd84, %fd85;
	ld.local.f32 	%f190, [%rd13+32];
	sub.f32 	%f191, %f45, %f190;
	mul.f32 	%f192, %f191, %f191;
	cvt.f64.f32 	%fd87, %f192;
	add.f64 	%fd91, %fd86, %fd87;
$L__BB0_60:
	setp.lt.f64 	%p54, %fd91, %fd1;
	@%p54 bra 	$L__BB0_43;
	bra.uni 	$L__BB0_44;
$L__BB0_61:
	and.b32  	%r39, %r46, 7;
	setp.lt.u32 	%p13, %r46, 8;
	@%p13 bra 	$L__BB0_66;
	and.b32  	%r40, %r46, 2147483640;
	mov.b32 	%r79, 0;
$L__BB0_63:
	.pragma "nounroll";
	setp.leu.f64 	%p14, %fd1, 0d0000000000000000;
	@%p14 bra 	$L__BB0_65;
	ld.global.f64 	%fd20, [%rd4];
	add.f64 	%fd21, %fd20, 0d0000000000000000;
	st.global.f64 	[%rd4], %fd21;
	ld.global.u64 	%rd66, [%rd5];
	add.s64 	%rd67, %rd66, 1;
	st.global.u64 	[%rd5], %rd67;
	ld.global.f64 	%fd22, [%rd4];
	add.f64 	%fd23, %fd22, 0d0000000000000000;
	st.global.f64 	[%rd4], %fd23;
	ld.global.u64 	%rd68, [%rd5];
	add.s64 	%rd69, %rd68, 1;
	st.global.u64 	[%rd5], %rd69;
	ld.global.f64 	%fd24, [%rd4];
	add.f64 	%fd25, %fd24, 0d0000000000000000;
	st.global.f64 	[%rd4], %fd25;
	ld.global.u64 	%rd70, [%rd5];
	add.s64 	%rd71, %rd70, 1;
	st.global.u64 	[%rd5], %rd71;
	ld.global.f64 	%fd26, [%rd4];
	add.f64 	%fd27, %fd26, 0d0000000000000000;
	st.global.f64 	[%rd4], %fd27;
	ld.global.u64 	%rd72, [%rd5];
	add.s64 	%rd73, %rd72, 1;
	st.global.u64 	[%rd5], %rd73;
	ld.global.f64 	%fd28, [%rd4];
	add.f64 	%fd29, %fd28, 0d0000000000000000;
	st.global.f64 	[%rd4], %fd29;
	ld.global.u64 	%rd74, [%rd5];
	add.s64 	%rd75, %rd74, 1;
	st.global.u64 	[%rd5], %rd75;
	ld.global.f64 	%fd30, [%rd4];
	add.f64 	%fd31, %fd30, 0d0000000000000000;
	st.global.f64 	[%rd4], %fd31;
	ld.global.u64 	%rd76, [%rd5];
	add.s64 	%rd77, %rd76, 1;
	st.global.u64 	[%rd5], %rd77;
	ld.global.f64 	%fd32, [%rd4];
	add.f64 	%fd33, %fd32, 0d0000000000000000;
	st.global.f64 	[%rd4], %fd33;
	ld.global.u64 	%rd78, [%rd5];
	add.s64 	%rd79, %rd78, 1;
	st.global.u64 	[%rd5], %rd79;
	ld.global.f64 	%fd34, [%rd4];
	add.f64 	%fd35, %fd34, 0d0000000000000000;
	st.global.f64 	[%rd4], %fd35;
	ld.global.u64 	%rd80, [%rd5];
	add.s64 	%rd81, %rd80, 1;
	st.global.u64 	[%rd5], %rd81;
$L__BB0_65:
	add.s32 	%r79, %r79, 8;
	setp.ne.s32 	%p15, %r79, %r40;
	@%p15 bra 	$L__BB0_63;
$L__BB0_66:
	setp.eq.s32 	%p16, %r39, 0;
	@%p16 bra 	$L__BB0_74;
	and.b32  	%r45, %r46, 3;
	setp.lt.u32 	%p17, %r39, 4;
	setp.leu.f64 	%p18, %fd1, 0d0000000000000000;
	or.pred  	%p19, %p17, %p18;
	@%p19 bra 	$L__BB0_69;
	ld.global.f64 	%fd36, [%rd4];
	add.f64 	%fd37, %fd36, 0d0000000000000000;
	st.global.f64 	[%rd4], %fd37;
	ld.global.u64 	%rd82, [%rd5];
	add.s64 	%rd83, %rd82, 1;
	st.global.u64 	[%rd5], %rd83;
	ld.global.f64 	%fd38, [%rd4];
	add.f64 	%fd39, %fd38, 0d0000000000000000;
	st.global.f64 	[%rd4], %fd39;
	ld.global.u64 	%rd84, [%rd5];
	add.s64 	%rd85, %rd84, 1;
	st.global.u64 	[%rd5], %rd85;
	ld.global.f64 	%fd40, [%rd4];
	add.f64 	%fd41, %fd40, 0d0000000000000000;
	st.global.f64 	[%rd4], %fd41;
	ld.global.u64 	%rd86, [%rd5];
	add.s64 	%rd87, %rd86, 1;
	st.global.u64 	[%rd5], %rd87;
	ld.global.f64 	%fd42, [%rd4];
	add.f64 	%fd43, %fd42, 0d0000000000000000;
	st.global.f64 	[%rd4], %fd43;
	ld.global.u64 	%rd88, [%rd5];
	add.s64 	%rd89, %rd88, 1;
	st.global.u64 	[%rd5], %rd89;
$L__BB0_69:
	setp.eq.s32 	%p20, %r45, 0;
	@%p20 bra 	$L__BB0_74;
	setp.leu.f64 	%p21, %fd1, 0d0000000000000000;
	setp.eq.s32 	%p22, %r45, 1;
	or.pred  	%p23, %p22, %p21;
	@%p23 bra 	$L__BB0_72;
	ld.global.f64 	%fd44, [%rd4];
	add.f64 	%fd45, %fd44, 0d0000000000000000;
	st.global.f64 	[%rd4], %fd45;
	ld.global.u64 	%rd90, [%rd5];
	add.s64 	%rd91, %rd90, 1;
	st.global.u64 	[%rd5], %rd91;
	ld.global.f64 	%fd46, [%rd4];
	add.f64 	%fd47, %fd46, 0d0000000000000000;
	st.global.f64 	[%rd4], %fd47;
	ld.global.u64 	%rd92, [%rd5];
	add.s64 	%rd93, %rd92, 1;
	st.global.u64 	[%rd5], %rd93;
$L__BB0_72:
	setp.leu.f64 	%p24, %fd1, 0d0000000000000000;
	and.b32  	%r63, %r46, 1;
	setp.eq.b32 	%p25, %r63, 1;
	not.pred 	%p26, %p25;
	or.pred  	%p27, %p26, %p24;
	@%p27 bra 	$L__BB0_74;
	ld.global.f64 	%fd48, [%rd4];
	add.f64 	%fd49, %fd48, 0d0000000000000000;
	st.global.f64 	[%rd4], %fd49;
	ld.global.u64 	%rd94, [%rd5];
	add.s64 	%rd95, %rd94, 1;
	st.global.u64 	[%rd5], %rd95;
$L__BB0_74:
	ret;

}
	// .globl	_Z6warmupPj
.visible .entry _Z6warmupPj(
	.param .u64 .ptr .align 1 _Z6warmupPj_param_0
)
{
	.reg .pred 	%p<2>;
	.reg .b32 	%r<3>;
	.reg .b64 	%rd<3>;

	ld.param.u64 	%rd1, [_Z6warmupPj_param_0];
	mov.u32 	%r1, %tid.x;
	setp.ne.s32 	%p1, %r1, 0;
	@%p1 bra 	$L__BB1_2;
	cvta.to.global.u64 	%rd2, %rd1;
	mov.b32 	%r2, 555;
	st.global.u32 	[%rd2], %r2;
$L__BB1_2:
	ret;

}


// ===== COMPILED SASS (sm_100) =====

	.target	sm_100

	.elftype	@"ET_EXEC"


//--------------------- .note.nv.tkinfo           --------------------------
	.section	.note.nv.tkinfo,"",@"SHT_NOTE"
	.sectionflags	@"SHF_NOTE_NV_TKINFO"
	.tkinfo
        /*0018*/ 	.word	0x00000002
        /*0030*/ 	.string	""
        /*0030*/ 	.string	"ptxas"
        /*0030*/ 	.string	"Cuda compilation tools, release 13.0, V13.0.88"
        /*0030*/ 	.string	"Build cuda_13.0.r13.0/compiler.36424714_0"
        /*0030*/ 	.string	"-arch sm_100 -m 64 "



//--------------------- .note.nv.cuinfo           --------------------------
	.section	.note.nv.cuinfo,"",@"SHT_NOTE"
	.sectionflags	@"SHF_NOTE_NV_CUINFO"
        /*0018*/ 	.short	0x0002
        /*001a*/ 	.short	0x0064
        /*001c*/ 	.short	0x0082
	.zero		2


//--------------------- .nv.info                  --------------------------
	.section	.nv.info,"",@"SHT_CUDA_INFO"
	.align	4


	//----- nvinfo : EIATTR_REGCOUNT
	.align		4
        /*0000*/ 	.byte	0x04, 0x2f
        /*0002*/ 	.short	(.L_1 - .L_0)
	.align		4
.L_0:
        /*0004*/ 	.word	index@(_Z13findNeighborsP6float3S0_PdPmdiiii)
        /*0008*/ 	.word	0x00000020


	//----- nvinfo : EIATTR_FRAME_SIZE
	.align		4
.L_1:
        /*000c*/ 	.byte	0x04, 0x11
        /*000e*/ 	.short	(.L_3 - .L_2)
	.align		4
.L_2:
        /*0010*/ 	.word	index@($__internal_0_$__cuda_sm20_dsqrt_rn_f64_mediumpath_v1)
        /*0014*/ 	.word	0x00000168


	//----- nvinfo : EIATTR_FRAME_SIZE
	.align		4
.L_3:
        /*0018*/ 	.byte	0x04, 0x11
        /*001a*/ 	.short	(.L_5 - .L_4)
	.align		4
.L_4:
        /*001c*/ 	.word	index@(_Z13findNeighborsP6float3S0_PdPmdiiii)
        /*0020*/ 	.word	0x00000168


	//----- nvinfo : EIATTR_REGCOUNT
	.align		4
.L_5:
        /*0024*/ 	.byte	0x04, 0x2f
        /*0026*/ 	.short	(.L_7 - .L_6)
	.align		4
.L_6:
        /*0028*/ 	.word	index@(_Z6warmupPj)
        /*002c*/ 	.word	0x00000008


	//----- nvinfo : EIATTR_FRAME_SIZE
	.align		4
.L_7:
        /*0030*/ 	.byte	0x04, 0x11
        /*0032*/ 	.short	(.L_9 - .L_8)
	.align		4
.L_8:
        /*0034*/ 	.word	index@(_Z6warmupPj)
        /*0038*/ 	.word	0x00000000


	//----- nvinfo : EIATTR_MIN_STACK_SIZE
	.align		4
.L_9:
        /*003c*/ 	.byte	0x04, 0x12
        /*003e*/ 	.short	(.L_11 - .L_10)
	.align		4
.L_10:
        /*0040*/ 	.word	index@(_Z6warmupPj)
        /*0044*/ 	.word	0x00000000


	//----- nvinfo : EIATTR_MIN_STACK_SIZE
	.align		4
.L_11:
        /*0048*/ 	.byte	0x04, 0x12
        /*004a*/ 	.short	(.L_13 - .L_12)
	.align		4
.L_12:
        /*004c*/ 	.word	index@(_Z13findNeighborsP6float3S0_PdPmdiiii)
        /*0050*/ 	.word	0x00000168
.L_13:


//--------------------- .nv.compat                --------------------------
	.section	.nv.compat,"",@"SHT_CUDA_COMPAT_INFO"
	.align	4
        /*0000*/ 	.byte	0x02, 0x09, 0x00, 0x00, 0x02, 0x02, 0x01, 0x00, 0x02, 0x05, 0x05, 0x00, 0x03, 0x07, 0x01, 0x01
        /*0010*/ 	.byte	0x02, 0x03, 0x00, 0x00, 0x02, 0x06, 0x01, 0x00, 0x04, 0x0b, 0x08, 0x00, 0x01, 0x00, 0x00, 0x00
        /*0020*/ 	.byte	0x00, 0x00, 0x00, 0x00


//--------------------- .nv.info._Z6warmupPj      --------------------------
	.section	.nv.info._Z6warmupPj,"",@"SHT_CUDA_INFO"
	.sectionflags	@""
	.align	4


	//----- nvinfo : EIATTR_CUDA_API_VERSION
	.align		4
        /*0000*/ 	.byte	0x04, 0x37
        /*0002*/ 	.short	(.L_15 - .L_14)
.L_14:
        /*0004*/ 	.word	0x00000082


	//----- nvinfo : EIATTR_KPARAM_INFO
	.align		4
.L_15:
        /*0008*/ 	.byte	0x04, 0x17
        /*000a*/ 	.short	(.L_17 - .L_16)
.L_16:
        /*000c*/ 	.word	0x00000000
        /*0010*/ 	.short	0x0000
        /*0012*/ 	.short	0x0000
        /*0014*/ 	.byte	0x00, 0xf5, 0x21, 0x00


	//----- nvinfo : EIATTR_SPARSE_MMA_MASK
	.align		4
.L_17:
        /*0018*/ 	.byte	0x03, 0x50
        /*001a*/ 	.short	0x0000


	//----- nvinfo : EIATTR_MAXREG_COUNT
	.align		4
        /*001c*/ 	.byte	0x03, 0x1b
        /*001e*/ 	.short	0x00ff


	//----- nvinfo : EIATTR_MERCURY_ISA_VERSION
	.align		4
        /*0020*/ 	.byte	0x03, 0x5f
        /*0022*/ 	.short	0x0101


	//----- nvinfo : EIATTR_VRC_CTA_INIT_COUNT
	.align		4
        /*0024*/ 	.byte	0x02, 0x4a
	.zero		1
	.zero		1


	//----- nvinfo : EIATTR_EXIT_INSTR_OFFSETS
	.align		4
        /*0028*/ 	.byte	0x04, 0x1c
        /*002a*/ 	.short	(.L_19 - .L_18)


	//   ....[0]....
.L_18:
        /*002c*/ 	.word	0x00000030


	//   ....[1]....
        /*0030*/ 	.word	0x00000080


	//----- nvinfo : EIATTR_CBANK_PARAM_SIZE
	.align		4
.L_19:
        /*0034*/ 	.byte	0x03, 0x19
        /*0036*/ 	.short	0x0008


	//----- nvinfo : EIATTR_PARAM_CBANK
	.align		4
        /*0038*/ 	.byte	0x04, 0x0a
        /*003a*/ 	.short	(.L_21 - .L_20)
	.align		4
.L_20:
        /*003c*/ 	.word	index@(.nv.constant0._Z6warmupPj)
        /*0040*/ 	.short	0x0380
        /*0042*/ 	.short	0x0008


	//----- nvinfo : EIATTR_SW_WAR
	.align		4
.L_21:
        /*0044*/ 	.byte	0x04, 0x36
        /*0046*/ 	.short	(.L_23 - .L_22)
.L_22:
        /*0048*/ 	.word	0x00000008
.L_23:


//--------------------- .nv.info._Z13findNeighborsP6float3S0_PdPmdiiii --------------------------
	.section	.nv.info._Z13findNeighborsP6float3S0_PdPmdiiii,"",@"SHT_CUDA_INFO"
	.sectionflags	@""
	.align	4


	//----- nvinfo : EIATTR_CUDA_API_VERSION
	.align		4
        /*0000*/ 	.byte	0x04, 0x37
        /*0002*/ 	.short	(.L_25 - .L_24)
.L_24:
        /*0004*/ 	.word	0x00000082


	//----- nvinfo : EIATTR_KPARAM_INFO
	.align		4
.L_25:
        /*0008*/ 	.byte	0x04, 0x17
        /*000a*/ 	.short	(.L_27 - .L_26)
.L_26:
        /*000c*/ 	.word	0x00000000
        /*0010*/ 	.short	0x0008
        /*0012*/ 	.short	0x0034
        /*0014*/ 	.byte	0x00, 0xf0, 0x11, 0x00


	//----- nvinfo : EIATTR_KPARAM_INFO
	.align		4
.L_27:
        /*0018*/ 	.byte	0x04, 0x17
        /*001a*/ 	.short	(.L_29 - .L_28)
.L_28:
        /*001c*/ 	.word	0x00000000
        /*0020*/ 	.short	0x0007
        /*0022*/ 	.short	0x0030
        /*0024*/ 	.byte	0x00, 0xf0, 0x11, 0x00


	//----- nvinfo : EIATTR_KPARAM_INFO
	.align		4
.L_29:
        /*0028*/ 	.byte	0x04, 0x17
        /*002a*/ 	.short	(.L_31 - .L_30)
.L_30:
        /*002c*/ 	.word	0x00000000
        /*0030*/ 	.short	0x0006
        /*0032*/ 	.short	0x002c
        /*0034*/ 	.byte	0x00, 0xf0, 0x11, 0x00


	//----- nvinfo : EIATTR_KPARAM_INFO
	.align		4
.L_31:
        /*0038*/ 	.byte	0x04, 0x17
        /*003a*/ 	.short	(.L_33 - .L_32)
.L_32:
        /*003c*/ 	.word	0x00000000
        /*0040*/ 	.short	0x0005
        /*0042*/ 	.short	0x0028
        /*0044*/ 	.byte	0x00, 0xf0, 0x11, 0x00


	//----- nvinfo : EIATTR_KPARAM_INFO
	.align		4
.L_33:
        /*0048*/ 	.byte	0x04, 0x17
        /*004a*/ 	.short	(.L_35 - .L_34)
.L_34:
        /*004c*/ 	.word	0x00000000
        /*0050*/ 	.short	0x0004
        /*0052*/ 	.short	0x0020
        /*0054*/ 	.byte	0x00, 0xf0, 0x21, 0x00


	//----- nvinfo : EIATTR_KPARAM_INFO
	.align		4
.L_35:
        /*0058*/ 	.byte	0x04, 0x17
        /*005a*/ 	.short	(.L_37 - .L_36)
.L_36:
        /*005c*/ 	.word	0x00000000
        /*0060*/ 	.short	0x0003
        /*0062*/ 	.short	0x0018
        /*0064*/ 	.byte	0x00, 0xf5, 0x21, 0x00


	//----- nvinfo : EIATTR_KPARAM_INFO
	.align		4
.L_37:
        /*0068*/ 	.byte	0x04, 0x17
        /*006a*/ 	.short	(.L_39 - .L_38)
.L_38:
        /*006c*/ 	.word	0x00000000
        /*0070*/ 	.short	0x0002
        /*0072*/ 	.short	0x0010
        /*0074*/ 	.byte	0x00, 0xf5, 0x21, 0x00


	//----- nvinfo : EIATTR_KPARAM_INFO
	.align		4
.L_39:
        /*0078*/ 	.byte	0x04, 0x17
        /*007a*/ 	.short	(.L_41 - .L_40)
.L_40:
        /*007c*/ 	.word	0x00000000
        /*0080*/ 	.short	0x0001
        /*0082*/ 	.short	0x0008
        /*0084*/ 	.byte	0x00, 0xf5, 0x21, 0x00


	//----- nvinfo : EIATTR_KPARAM_INFO
	.align		4
.L_41:
        /*0088*/ 	.byte	0x04, 0x17
        /*008a*/ 	.short	(.L_43 - .L_42)
.L_42:
        /*008c*/ 	.word	0x00000000
        /*0090*/ 	.short	0x0000
        /*0092*/ 	.short	0x0000
        /*0094*/ 	.byte	0x00, 0xf5, 0x21, 0x00


	//----- nvinfo : EIATTR_SPARSE_MMA_MASK
	.align		4
.L_43:
        /*0098*/ 	.byte	0x03, 0x50
        /*009a*/ 	.short	0x0000


	//----- nvinfo : EIATTR_MAXREG_COUNT
	.align		4
        /*009c*/ 	.byte	0x03, 0x1b
        /*009e*/ 	.short	0x00ff


	//----- nvinfo : EIATTR_MERCURY_ISA_VERSION
	.align		4
        /*00a0*/ 	.byte	0x03, 0x5f
        /*00a2*/ 	.short	0x0101


	//----- nvinfo : EIATTR_VRC_CTA_INIT_COUNT
	.align		4
        /*00a4*/ 	.byte	0x02, 0x4a
	.zero		1
	.zero		1


	//----- nvinfo : EIATTR_EXIT_INSTR_OFFSETS
	.align		4
        /*00a8*/ 	.byte	0x04, 0x1c
        /*00aa*/ 	.short	(.L_45 - .L_44)


	//   ....[0]....
.L_44:
        /*00ac*/ 	.word	0x00000080


	//   ....[1]....
        /*00b0*/ 	.word	0x00000ee0


	//   ....[2]....
        /*00b4*/ 	.word	0x00002240


	//   ....[3]....
        /*00b8*/ 	.word	0x00002690


	//   ....[4]....
        /*00bc*/ 	.word	0x000028c0


	//   ....[5]....
        /*00c0*/ 	.word	0x000029f0


	//   ....[6]....
        /*00c4*/ 	.word	0x00002a70


	//----- nvinfo : EIATTR_CRS_STACK_SIZE
	.align		4
.L_45:
        /*00c8*/ 	.byte	0x04, 0x1e
        /*00ca*/ 	.short	(.L_47 - .L_46)
.L_46:
        /*00cc*/ 	.word	0x00000000


	//----- nvinfo : EIATTR_CBANK_PARAM_SIZE
	.align		4
.L_47:
        /*00d0*/ 	.byte	0x03, 0x19
        /*00d2*/ 	.short	0x0038


	//----- nvinfo : EIATTR_PARAM_CBANK
	.align		4
        /*00d4*/ 	.byte	0x04, 0x0a
        /*00d6*/ 	.short	(.L_49 - .L_48)
	.align		4
.L_48:
        /*00d8*/ 	.word	index@(.nv.constant0._Z13findNeighborsP6float3S0_PdPmdiiii)
        /*00dc*/ 	.short	0x0380
        /*00de*/ 	.short	0x0038


	//----- nvinfo : EIATTR_SW_WAR
	.align		4
.L_49:
        /*00e0*/ 	.byte	0x04, 0x36
        /*00e2*/ 	.short	(.L_51 - .L_50)
.L_50:
        /*00e4*/ 	.word	0x00000008
.L_51:


//--------------------- .nv.callgraph             --------------------------
	.section	.nv.callgraph,"",@"SHT_CUDA_CALLGRAPH"
	.align	4
	.sectionentsize	8
	.align		4
        /*0000*/ 	.word	0x00000000
	.align		4
        /*0004*/ 	.word	0xffffffff
	.align		4
        /*0008*/ 	.word	0x00000000
	.align		4
        /*000c*/ 	.word	0xfffffffe
	.align		4
        /*0010*/ 	.word	0x00000000
	.align		4
        /*0014*/ 	.word	0xfffffffd
	.align		4
        /*0018*/ 	.word	0x00000000
	.align		4
        /*001c*/ 	.word	0xfffffffc


//--------------------- .text._Z6warmupPj         --------------------------
	.section	.text._Z6warmupPj,"ax",@progbits
	.align	128
        .global         _Z6warmupPj
        .type           _Z6warmupPj,@function
        .size           _Z6warmupPj,(.L_x_54 - _Z6warmupPj)
        .other          _Z6warmupPj,@"STO_CUDA_ENTRY STV_DEFAULT"
_Z6warmupPj:
.text._Z6warmupPj:
[----:B------:R-:W-:Y:S01]  /*0000*/  LDC R1, c[0x0][0x37c] ;  /* 0x0000df00ff017b82 */ /* 0x000fe20000000800 */
[----:B------:R-:W0:Y:S02]  /*0010*/  S2R R0, SR_TID.X ;  /* 0x0000000000007919 */ /* 0x000e240000002100 */
[----:B0-----:R-:W-:-:S13]  /*0020*/  ISETP.NE.AND P0, PT, R0, RZ, PT ;  /* 0x000000ff0000720c */ /* 0x001fda0003f05270 */
[----:B------:R-:W-:Y:S05]  /*0030*/  @P0 EXIT ;  /* 0x000000000000094d */ /* 0x000fea0003800000 */
[----:B------:R-:W0:Y:S01]  /*0040*/  LDC.64 R2, c[0x0][0x380] ;  /* 0x0000e000ff027b82 */ /* 0x000e220000000a00 */
[----:B------:R-:W0:Y:S01]  /*0050*/  LDCU.64 UR4, c[0x0][0x358] ;  /* 0x00006b00ff0477ac */ /* 0x000e220008000a00 */
[----:B------:R-:W-:-:S05]  /*0060*/  HFMA2 R5, -RZ, RZ, 0, 3.3080577850341796875e-05 ;  /* 0x0000022bff057431 */ /* 0x000fca00000001ff */
[----:B0-----:R-:W-:Y:S01]  /*0070*/  STG.E desc[UR4][R2.64], R5 ;  /* 0x0000000502007986 */ /* 0x001fe2000c101904 */
[----:B------:R-:W-:Y:S05]  /*0080*/  EXIT ;  /* 0x000000000000794d */ /* 0x000fea0003800000 */
.L_x_0:
[----:B------:R-:W-:-:S00]  /*0090*/  BRA `(.L_x_0) ;  /* 0xfffffffc00fc7947 */ /* 0x000fc0000383ffff */
[----:B------:R-:W-:-:S00]  /*00a0*/  NOP ;  /* 0x0000000000007918 */ /* 0x000fc00000000000 */
        /* <DEDUP_REMOVED lines=13> */
.L_x_54:


//--------------------- .text._Z13findNeighborsP6float3S0_PdPmdiiii --------------------------
	.section	.text._Z13findNeighborsP6float3S0_PdPmdiiii,"ax",@progbits
	.align	128
        .global         _Z13findNeighborsP6float3S0_PdPmdiiii
        .type           _Z13findNeighborsP6float3S0_PdPmdiiii,@function
        .size           _Z13findNeighborsP6float3S0_PdPmdiiii,(.L_x_53 - _Z13findNeighborsP6float3S0_PdPmdiiii)
        .other          _Z13findNeighborsP6float3S0_PdPmdiiii,@"STO_CUDA_ENTRY STV_DEFAULT"
_Z13findNeighborsP6float3S0_PdPmdiiii:
.text._Z13findNeighborsP6float3S0_PdPmdiiii:
[----:B------:R-:W0:Y:S01]  /*0000*/  LDC R1, c[0x0][0x37c] ;  /* 0x0000df00ff017b82 */ /* 0x000e220000000800 */
[----:B------:R-:W1:Y:S07]  /*0010*/  S2R R3, SR_TID.X ;  /* 0x0000000000037919 */ /* 0x000e6e0000002100 */
[----:B------:R-:W1:Y:S01]  /*0020*/  S2UR UR4, SR_CTAID.X ;  /* 0x00000000000479c3 */ /* 0x000e620000002500 */
[----:B0-----:R-:W-:-:S07]  /*0030*/  IADD3 R1, PT, PT, R1, -0x168, RZ ;  /* 0xfffffe9801017810 */ /* 0x001fce0007ffe0ff */
[----:B------:R-:W1:Y:S08]  /*0040*/  LDC R2, c[0x0][0x360] ;  /* 0x0000d800ff027b82 */ /* 0x000e700000000800 */
[----:B------:R-:W0:Y:S01]  /*0050*/  LDC R0, c[0x0][0x3ac] ;  /* 0x0000eb00ff007b82 */ /* 0x000e220000000800 */
[----:B-1----:R-:W-:-:S05]  /*0060*/  IMAD R3, R2, UR4, R3 ;  /* 0x0000000402037c24 */ /* 0x002fca000f8e0203 */
[----:B0-----:R-:W-:-:S13]  /*0070*/  ISETP.GE.U32.AND P0, PT, R3, R0, PT ;  /* 0x000000000300720c */ /* 0x001fda0003f06070 */
[----:B------:R-:W-:Y:S05]  /*0080*/  @P0 EXIT ;  /* 0x000000000000094d */ /* 0x000fea0003800000 */
[----:B------:R-:W0:Y:S01]  /*0090*/  LDCU UR6, c[0x0][0x3b4] ;  /* 0x00007680ff0677ac */ /* 0x000e220008000800 */
[----:B------:R-:W1:Y:S01]  /*00a0*/  LDCU.64 UR8, c[0x0][0x358] ;  /* 0x00006b00ff0877ac */ /* 0x000e620008000a00 */
[----:B0-----:R-:W-:Y:S02]  /*00b0*/  UISETP.GE.AND UP0, UPT, UR6, 0x3, UPT ;  /* 0x000000030600788c */ /* 0x001fe4000bf06270 */
[----:B------:R-:W-:-:S04]  /*00c0*/  UIMAD.WIDE UR4, UR6, 0x55555556, URZ ;  /* 0x55555556060478a5 */ /* 0x000fc8000f8e02ff */
[----:B------:R-:W-:-:S03]  /*00d0*/  ULEA.HI UR5, UR5, UR5, URZ, 0x1 ;  /* 0x0000000505057291 */ /* 0x000fc6000f8f08ff */
[----:B-1----:R-:W-:Y:S09]  /*00e0*/  BRA.U !UP0, `(.L_x_1) ;  /* 0x0000000d08747547 */ /* 0x002ff2000b800000 */
[----:B------:R-:W-:Y:S01]  /*00f0*/  UIADD3 UR4, UPT, UPT, UR5, -0x1, URZ ;  /* 0xffffffff05047890 */ /* 0x000fe2000fffe0ff */
[----:B------:R-:W-:Y:S01]  /*0100*/  HFMA2 R2, -RZ, RZ, 0, 0 ;  /* 0x00000000ff027431 */ /* 0x000fe200000001ff */
[----:B------:R-:W-:Y:S02]  /*0110*/  ULOP3.LUT UR6, UR5, 0xf, URZ, 0xc0, !UPT ;  /* 0x0000000f05067892 */ /* 0x000fe4000f8ec0ff */
[----:B------:R-:W-:Y:S02]  /*0120*/  UISETP.GE.U32.AND UP1, UPT, UR4, 0xf, UPT ;  /* 0x0000000f0400788c */ /* 0x000fe4000bf26070 */
[----:B------:R-:W-:-:S07]  /*0130*/  UISETP.NE.AND UP2, UPT, UR6, URZ, UPT ;  /* 0x000000ff0600728c */ /* 0x000fce000bf45270 */
[----:B------:R-:W-:Y:S05]  /*0140*/  BRA.U !UP1, `(.L_x_2) ;  /* 0x0000000509847547 */ /* 0x000fea000b800000 */
[----:B------:R-:W-:Y:S01]  /*0150*/  ULOP3.LUT UR4, UR5, 0x3ffffff0, URZ, 0xc0, !UPT ;  /* 0x3ffffff005047892 */ /* 0x000fe2000f8ec0ff */
[----:B------:R-:W-:-:S05]  /*0160*/  MOV R5, RZ ;  /* 0x000000ff00057202 */ /* 0x000fca0000000f00 */
[----:B------:R-:W-:-:S07]  /*0170*/  IMAD.U32 R2, RZ, RZ, UR4 ;  /* 0x00000004ff027e24 */ /* 0x000fce000f8e00ff */
.L_x_3:
[----:B0-----:R-:W0:Y:S01]  /*0180*/  LDC.64 R6, c[0x0][0x388] ;  /* 0x0000e200ff067b82 */ /* 0x001e220000000a00 */
[----:B------:R-:W-:-:S04]  /*0190*/  IMAD R9, R5, R0, R3 ;  /* 0x0000000005097224 */ /* 0x000fc800078e0203 */
[----:B0-----:R-:W-:-:S05]  /*01a0*/  IMAD.WIDE R6, R9, 0xc, R6 ;  /* 0x0000000c09067825 */ /* 0x001fca00078e0206 */
[----:B------:R-:W2:Y:S01]  /*01b0*/  LDG.E R28, desc[UR8][R6.64+0x8] ;  /* 0x00000808061c7981 */ /* 0x000ea2000c1e1900 */
[----:B------:R-:W-:-:S03]  /*01c0*/  IMAD.WIDE R8, R0, 0xc, R6 ;  /* 0x0000000c00087825 */ /* 0x000fc600078e0206 */
[----:B------:R-:W3:Y:S01]  /*01d0*/  LDG.E R10, desc[UR8][R6.64] ;  /* 0x00000008060a7981 */ /* 0x000ee2000c1e1900 */
[----:B------:R-:W-:-:S03]  /*01e0*/  IMAD.WIDE R24, R0, 0xc, R8 ;  /* 0x0000000c00187825 */ /* 0x000fc600078e0208 */
[----:B------:R-:W2:Y:S04]  /*01f0*/  LDG.E R29, desc[UR8][R8.64] ;  /* 0x00000008081d7981 */ /* 0x000ea8000c1e1900 */
[----:B------:R-:W3:Y:S01]  /*0200*/  LDG.E R11, desc[UR8][R6.64+0x4] ;  /* 0x00000408060b7981 */ /* 0x000ee2000c1e1900 */
[----:B------:R-:W-:-:S03]  /*0210*/  IMAD.WIDE R18, R0, 0xc, R24 ;  /* 0x0000000c00127825 */ /* 0x000fc600078e0218 */
[----:B------:R-:W4:Y:S04]  /*0220*/  LDG.E R12, desc[UR8][R8.64+0x4] ;  /* 0x00000408080c7981 */ /* 0x000f28000c1e1900 */
[----:B------:R-:W5:Y:S04]  /*0230*/  LDG.E R26, desc[UR8][R18.64+0x4] ;  /* 0x00000408121a7981 */ /* 0x000f68000c1e1900 */
[----:B------:R-:W5:Y:S04]  /*0240*/  LDG.E R27, desc[UR8][R18.64+0x8] ;  /* 0x00000808121b7981 */ /* 0x000f68000c1e1900 */
[----:B------:R-:W4:Y:S04]  /*0250*/  LDG.E R13, desc[UR8][R8.64+0x8] ;  /* 0x00000808080d7981 */ /* 0x000f28000c1e1900 */
[----:B------:R-:W4:Y:S04]  /*0260*/  LDG.E R14, desc[UR8][R24.64] ;  /* 0x00000008180e7981 */ /* 0x000f28000c1e1900 */
[----:B------:R-:W4:Y:S04]  /*0270*/  LDG.E R15, desc[UR8][R24.64+0x4] ;  /* 0x00000408180f7981 */ /* 0x000f28000c1e1900 */
[----:B------:R-:W4:Y:S04]  /*0280*/  LDG.E R16, desc[UR8][R24.64+0x8] ;  /* 0x0000080818107981 */ /* 0x000f28000c1e1900 */
[----:B------:R0:W4:Y:S02]  /*0290*/  LDG.E R17, desc[UR8][R18.64] ;  /* 0x0000000812117981 */ /* 0x000124000c1e1900 */
[----:B0-----:R-:W-:-:S04]  /*02a0*/  IMAD.WIDE R18, R0, 0xc, R18 ;  /* 0x0000000c00127825 */ /* 0x001fc800078e0212 */
[----:B------:R-:W-:Y:S01]  /*02b0*/  IMAD R4, R5, 0xc, R1 ;  /* 0x0000000c05047824 */ /* 0x000fe200078e0201 */
[----:B------:R-:W4:Y:S01]  /*02c0*/  LDG.E R6, desc[UR8][R18.64] ;  /* 0x0000000812067981 */ /* 0x000f22000c1e1900 */
[----:B------:R-:W-:-:S03]  /*02d0*/  IMAD.WIDE R20, R0, 0xc, R18 ;  /* 0x0000000c00147825 */ /* 0x000fc600078e0212 */
[----:B------:R-:W4:Y:S01]  /*02e0*/  LDG.E R7, desc[UR8][R18.64+0x4] ;  /* 0x0000040812077981 */ /* 0x000f22000c1e1900 */
[----:B------:R-:W-:-:S03]  /*02f0*/  IMAD.WIDE R22, R0, 0xc, R20 ;  /* 0x0000000c00167825 */ /* 0x000fc600078e0214 */
[----:B------:R-:W4:Y:S04]  /*0300*/  LDG.E R8, desc[UR8][R18.64+0x8] ;  /* 0x0000080812087981 */ /* 0x000f28000c1e1900 */
[----:B------:R-:W4:Y:S01]  /*0310*/  LDG.E R9, desc[UR8][R20.64] ;  /* 0x0000000814097981 */ /* 0x000f22000c1e1900 */
[----:B------:R-:W-:-:S03]  /*0320*/  IMAD.WIDE R24, R0, 0xc, R22 ;  /* 0x0000000c00187825 */ /* 0x000fc600078e0216 */
[----:B--2---:R0:W-:Y:S02]  /*0330*/  STL.64 [R4+0x8], R28 ;  /* 0x0000081c04007387 */ /* 0x0041e40000100a00 */
[C---:B0-----:R-:W-:Y:S02]  /*0340*/  IMAD.WIDE R28, R0.reuse, 0xc, R24 ;  /* 0x0000000c001c7825 */ /* 0x041fe400078e0218 */
[----:B---3--:R0:W-:Y:S04]  /*0350*/  STL.64 [R4], R10 ;  /* 0x0000000a04007387 */ /* 0x0081e80000100a00 */
[----:B------:R-:W2:Y:S04]  /*0360*/  LDG.E R18, desc[UR8][R28.64] ;  /* 0x000000081c127981 */ /* 0x000ea8000c1e1900 */
[----:B------:R-:W2:Y:S04]  /*0370*/  LDG.E R19, desc[UR8][R28.64+0x4] ;  /* 0x000004081c137981 */ /* 0x000ea8000c1e1900 */
[----:B0-----:R-:W3:Y:S04]  /*0380*/  LDG.E R10, desc[UR8][R20.64+0x4] ;  /* 0x00000408140a7981 */ /* 0x001ee8000c1e1900 */
[----:B------:R-:W3:Y:S04]  /*0390*/  LDG.E R11, desc[UR8][R20.64+0x8] ;  /* 0x00000808140b7981 */ /* 0x000ee8000c1e1900 */
[----:B-----5:R0:W-:Y:S04]  /*03a0*/  STL.64 [R4+0x28], R26 ;  /* 0x0000281a04007387 */ /* 0x0201e80000100a00 */
[----:B----4-:R1:W-:Y:S04]  /*03b0*/  STL.64 [R4+0x10], R12 ;  /* 0x0000100c04007387 */ /* 0x0103e80000100a00 */
[----:B------:R4:W-:Y:S01]  /*03c0*/  STL.64 [R4+0x18], R14 ;  /* 0x0000180e04007387 */ /* 0x0009e20000100a00 */
[----:B0-----:R-:W-:-:S03]  /*03d0*/  IMAD.WIDE R26, R0, 0xc, R28 ;  /* 0x0000000c001a7825 */ /* 0x001fc600078e021c */
[----:B------:R0:W-:Y:S04]  /*03e0*/  STL.64 [R4+0x20], R16 ;  /* 0x0000201004007387 */ /* 0x0001e80000100a00 */
[----:B-1----:R-:W5:Y:S04]  /*03f0*/  LDG.E R12, desc[UR8][R22.64] ;  /* 0x00000008160c7981 */ /* 0x002f68000c1e1900 */
[----:B------:R-:W5:Y:S04]  /*0400*/  LDG.E R13, desc[UR8][R22.64+0x4] ;  /* 0x00000408160d7981 */ /* 0x000f68000c1e1900 */
[----:B----4-:R-:W4:Y:S04]  /*0410*/  LDG.E R14, desc[UR8][R22.64+0x8] ;  /* 0x00000808160e7981 */ /* 0x010f28000c1e1900 */
[----:B------:R-:W4:Y:S04]  /*0420*/  LDG.E R15, desc[UR8][R24.64] ;  /* 0x00000008180f7981 */ /* 0x000f28000c1e1900 */
[----:B0-----:R-:W4:Y:S04]  /*0430*/  LDG.E R16, desc[UR8][R24.64+0x4] ;  /* 0x0000040818107981 */ /* 0x001f28000c1e1900 */
[----:B------:R-:W4:Y:S04]  /*0440*/  LDG.E R17, desc[UR8][R24.64+0x8] ;  /* 0x0000080818117981 */ /* 0x000f28000c1e1900 */
[----:B------:R-:W4:Y:S04]  /*0450*/  LDG.E R20, desc[UR8][R28.64+0x8] ;  /* 0x000008081c147981 */ /* 0x000f28000c1e1900 */
[----:B------:R-:W4:Y:S04]  /*0460*/  LDG.E R21, desc[UR8][R26.64] ;  /* 0x000000081a157981 */ /* 0x000f28000c1e1900 */
[----:B------:R-:W4:Y:S04]  /*0470*/  LDG.E R22, desc[UR8][R26.64+0x4] ;  /* 0x000004081a167981 */ /* 0x000f28000c1e1900 */
[----:B------:R0:W4:Y:S02]  /*0480*/  LDG.E R23, desc[UR8][R26.64+0x8] ;  /* 0x000008081a177981 */ /* 0x000124000c1e1900 */
[----:B0-----:R-:W-:-:S04]  /*0490*/  IMAD.WIDE R26, R0, 0xc, R26 ;  /* 0x0000000c001a7825 */ /* 0x001fc800078e021a */
[----:B------:R-:W-:-:S04]  /*04a0*/  IMAD.WIDE R24, R0, 0xc, R26 ;  /* 0x0000000c00187825 */ /* 0x000fc800078e021a */
[C---:B------:R-:W-:Y:S01]  /*04b0*/  IMAD.WIDE R28, R0.reuse, 0xc, R24 ;  /* 0x0000000c001c7825 */ /* 0x040fe200078e0218 */
[----:B------:R0:W-:Y:S04]  /*04c0*/  STL.64 [R4+0x38], R8 ;  /* 0x0000380804007387 */ /* 0x0001e80000100a00 */
[----:B------:R1:W-:Y:S04]  /*04d0*/  STL.64 [R4+0x30], R6 ;  /* 0x0000300604007387 */ /* 0x0003e80000100a00 */
[----:B0-----:R-:W4:Y:S04]  /*04e0*/  LDG.E R9, desc[UR8][R24.64] ;  /* 0x0000000818097981 */ /* 0x001f28000c1e1900 */
[----:B-1----:R-:W4:Y:S04]  /*04f0*/  LDG.E R6, desc[UR8][R26.64] ;  /* 0x000000081a067981 */ /* 0x002f28000c1e1900 */
[----:B------:R-:W4:Y:S04]  /*0500*/  LDG.E R7, desc[UR8][R26.64+0x4] ;  /* 0x000004081a077981 */ /* 0x000f28000c1e1900 */
[----:B------:R-:W4:Y:S04]  /*0510*/  LDG.E R8, desc[UR8][R26.64+0x8] ;  /* 0x000008081a087981 */ /* 0x000f28000c1e1900 */
[----:B--2---:R0:W-:Y:S04]  /*0520*/  STL.64 [R4+0x60], R18 ;  /* 0x0000601204007387 */ /* 0x0041e80000100a00 */
[----:B---3--:R1:W-:Y:S01]  /*0530*/  STL.64 [R4+0x40], R10 ;  /* 0x0000400a04007387 */ /* 0x0083e20000100a00 */
[----:B0-----:R-:W-:-:S03]  /*0540*/  IMAD.WIDE R18, R0, 0xc, R28 ;  /* 0x0000000c00127825 */ /* 0x001fc600078e021c */
[----:B-1----:R-:W2:Y:S04]  /*0550*/  LDG.E R10, desc[UR8][R24.64+0x4] ;  /* 0x00000408180a7981 */ /* 0x002ea8000c1e1900 */
[----:B------:R0:W2:Y:S02]  /*0560*/  LDG.E R11, desc[UR8][R24.64+0x8] ;  /* 0x00000808180b7981 */ /* 0x0000a4000c1e1900 */
[C---:B0-----:R-:W-:Y:S02]  /*0570*/  IMAD.WIDE R24, R0.reuse, 0xc, R18 ;  /* 0x0000000c00187825 */ /* 0x041fe400078e0212 */
[----:B-----5:R0:W-:Y:S02]  /*0580*/  STL.64 [R4+0x48], R12 ;  /* 0x0000480c04007387 */ /* 0x0201e40000100a00 */
[----:B------:R-:W-:-:S02]  /*0590*/  IMAD.WIDE R26, R0, 0xc, R24 ;  /* 0x0000000c001a7825 */ /* 0x000fc400078e0218 */
[----:B----4-:R1:W-:Y:S04]  /*05a0*/  STL.64 [R4+0x50], R14 ;  /* 0x0000500e04007387 */ /* 0x0103e80000100a00 */
[----:B0-----:R-:W3:Y:S04]  /*05b0*/  LDG.E R12, desc[UR8][R28.64] ;  /* 0x000000081c0c7981 */ /* 0x001ee8000c1e1900 */
[----:B------:R0:W-:Y:S04]  /*05c0*/  STL.64 [R4+0x58], R16 ;  /* 0x0000581004007387 */ /* 0x0001e80000100a00 */
[----:B-1----:R-:W4:Y:S04]  /*05d0*/  LDG.E R15, desc[UR8][R18.64] ;  /* 0x00000008120f7981 */ /* 0x002f28000c1e1900 */
[----:B------:R1:W-:Y:S04]  /*05e0*/  STL.64 [R4+0x68], R20 ;  /* 0x0000681404007387 */ /* 0x0003e80000100a00 */
[----:B0-----:R-:W5:Y:S04]  /*05f0*/  LDG.E R16, desc[UR8][R18.64+0x4] ;  /* 0x0000040812107981 */ /* 0x001f68000c1e1900 */
[----:B------:R0:W-:Y:S04]  /*0600*/  STL.64 [R4+0x70], R22 ;  /* 0x0000701604007387 */ /* 0x0001e80000100a00 */
[----:B------:R-:W5:Y:S04]  /*0610*/  LDG.E R17, desc[UR8][R18.64+0x8] ;  /* 0x0000080812117981 */ /* 0x000f68000c1e1900 */
[----:B------:R-:W3:Y:S04]  /*0620*/  LDG.E R13, desc[UR8][R28.64+0x4] ;  /* 0x000004081c0d7981 */ /* 0x000ee8000c1e1900 */
[----:B------:R-:W4:Y:S04]  /*0630*/  LDG.E R14, desc[UR8][R28.64+0x8] ;  /* 0x000008081c0e7981 */ /* 0x000f28000c1e1900 */
[----:B------:R-:W4:Y:S04]  /*0640*/  LDG.E R18, desc[UR8][R24.64] ;  /* 0x0000000818127981 */ /* 0x000f28000c1e1900 */
[----:B------:R-:W4:Y:S04]  /*0650*/  LDG.E R19, desc[UR8][R24.64+0x4] ;  /* 0x0000040818137981 */ /* 0x000f28000c1e1900 */
[----:B-1----:R-:W4:Y:S04]  /*0660*/  LDG.E R20, desc[UR8][R24.64+0x8] ;  /* 0x0000080818147981 */ /* 0x002f28000c1e1900 */
[----:B------:R-:W4:Y:S04]  /*0670*/  LDG.E R21, desc[UR8][R26.64] ;  /* 0x000000081a157981 */ /* 0x000f28000c1e1900 */
[----:B0-----:R-:W4:Y:S04]  /*0680*/  LDG.E R22, desc[UR8][R26.64+0x4] ;  /* 0x000004081a167981 */ /* 0x001f28000c1e1900 */
[----:B------:R-:W4:Y:S01]  /*0690*/  LDG.E R23, desc[UR8][R26.64+0x8] ;  /* 0x000008081a177981 */ /* 0x000f22000c1e1900 */
[----:B------:R-:W-:-:S03]  /*06a0*/  IADD3 R5, PT, PT, R5, 0x10, RZ ;  /* 0x0000001005057810 */ /* 0x000fc60007ffe0ff */
[----:B------:R0:W-:Y:S04]  /*06b0*/  STL.64 [R4+0x78], R6 ;  /* 0x0000780604007387 */ /* 0x0001e80000100a00 */
[----:B------:R0:W-:Y:S01]  /*06c0*/  STL.64 [R4+0x80], R8 ;  /* 0x0000800804007387 */ /* 0x0001e20000100a00 */
[----:B------:R-:W-:-:S03]  /*06d0*/  ISETP.NE.AND P0, PT, R5, R2, PT ;  /* 0x000000020500720c */ /* 0x000fc60003f05270 */
[----:B--2---:R0:W-:Y:S04]  /*06e0*/  STL.64 [R4+0x88], R10 ;  /* 0x0000880a04007387 */ /* 0x0041e80000100a00 */
[----:B-----5:R0:W-:Y:S04]  /*06f0*/  STL.64 [R4+0xa0], R16 ;  /* 0x0000a01004007387 */ /* 0x0201e80000100a00 */
[----:B---3--:R0:W-:Y:S04]  /*0700*/  STL.64 [R4+0x90], R12 ;  /* 0x0000900c04007387 */ /* 0x0081e80000100a00 */
[----:B----4-:R0:W-:Y:S04]  /*0710*/  STL.64 [R4+0x98], R14 ;  /* 0x0000980e04007387 */ /* 0x0101e80000100a00 */
[----:B------:R0:W-:Y:S04]  /*0720*/  STL.64 [R4+0xa8], R18 ;  /* 0x0000a81204007387 */ /* 0x0001e80000100a00 */
[----:B------:R0:W-:Y:S04]  /*0730*/  STL.64 [R4+0xb0], R20 ;  /* 0x0000b01404007387 */ /* 0x0001e80000100a00 */
[----:B------:R0:W-:Y:S01]  /*0740*/  STL.64 [R4+0xb8], R22 ;  /* 0x0000b81604007387 */ /* 0x0001e20000100a00 */
[----:B------:R-:W-:Y:S05]  /*0750*/  @P0 BRA `(.L_x_3) ;  /* 0xfffffff800880947 */ /* 0x000fea000383ffff */
.L_x_2:
[----:B------:R-:W-:Y:S05]  /*0760*/  BRA.U !UP2, `(.L_x_1) ;  /* 0x000000050ad47547 */ /* 0x000fea000b800000 */
[----:B------:R-:W-:Y:S02]  /*0770*/  UISETP.GE.U32.AND UP1, UPT, UR6, 0x8, UPT ;  /* 0x000000080600788c */ /* 0x000fe4000bf26070 */
[----:B------:R-:W-:-:S04]  /*0780*/  ULOP3.LUT UR4, UR5, 0x7, URZ, 0xc0, !UPT ;  /* 0x0000000705047892 */ /* 0x000fc8000f8ec0ff */
[----:B------:R-:W-:-:S03]  /*0790*/  UISETP.NE.AND UP2, UPT, UR4, URZ, UPT ;  /* 0x000000ff0400728c */ /* 0x000fc6000bf45270 */
[----:B------:R-:W-:Y:S08]  /*07a0*/  BRA.U !UP1, `(.L_x_4) ;  /* 0x0000000109f07547 */ /* 0x000ff0000b800000 */
[----:B0-----:R-:W0:Y:S01]  /*07b0*/  LDC.64 R8, c[0x0][0x388] ;  /* 0x0000e200ff087b82 */ /* 0x001e220000000a00 */
[----:B------:R-:W-:-:S04]  /*07c0*/  IMAD R5, R2, R0, R3 ;  /* 0x0000000002057224 */ /* 0x000fc800078e0203 */
[----:B0-----:R-:W-:-:S05]  /*07d0*/  IMAD.WIDE R8, R5, 0xc, R8 ;  /* 0x0000000c05087825 */ /* 0x001fca00078e0208 */
[----:B------:R-:W2:Y:S04]  /*07e0*/  LDG.E R18, desc[UR8][R8.64] ;  /* 0x0000000808127981 */ /* 0x000ea8000c1e1900 */
[----:B------:R-:W3:Y:S01]  /*07f0*/  LDG.E R22, desc[UR8][R8.64+0x4] ;  /* 0x0000040808167981 */ /* 0x000ee2000c1e1900 */
[----:B------:R-:W-:-:S03]  /*0800*/  IMAD.WIDE R26, R0, 0xc, R8 ;  /* 0x0000000c001a7825 */ /* 0x000fc600078e0208 */
[----:B------:R0:W4:Y:S01]  /*0810*/  LDG.E R13, desc[UR8][R8.64+0x8] ;  /* 0x00000808080d7981 */ /* 0x000122000c1e1900 */
[----:B------:R-:W-:-:S03]  /*0820*/  IMAD.WIDE R10, R0, 0xc, R26 ;  /* 0x0000000c000a7825 */ /* 0x000fc600078e021a */
[----:B------:R-:W5:Y:S04]  /*0830*/  LDG.E R15, desc[UR8][R26.64] ;  /* 0x000000081a0f7981 */ /* 0x000f68000c1e1900 */
[----:B------:R-:W5:Y:S01]  /*0840*/  LDG.E R16, desc[UR8][R10.64] ;  /* 0x000000080a107981 */ /* 0x000f62000c1e1900 */
[----:B------:R-:W-:-:S03]  /*0850*/  IMAD.WIDE R6, R0, 0xc, R10 ;  /* 0x0000000c00067825 */ /* 0x000fc600078e020a */
[----:B------:R-:W5:Y:S01]  /*0860*/  LDG.E R17, desc[UR8][R10.64+0x4] ;  /* 0x000004080a117981 */ /* 0x000f62000c1e1900 */
[----:B------:R-:W-:-:S03]  /*0870*/  IMAD.WIDE R4, R0, 0xc, R6 ;  /* 0x0000000c00047825 */ /* 0x000fc600078e0206 */
[----:B------:R1:W5:Y:S04]  /*0880*/  LDG.E R21, desc[UR8][R10.64+0x8] ;  /* 0x000008080a157981 */ /* 0x000368000c1e1900 */
[----:B------:R-:W5:Y:S01]  /*0890*/  LDG.E R12, desc[UR8][R26.64+0x4] ;  /* 0x000004081a0c7981 */ /* 0x000f62000c1e1900 */
[----:B0-----:R-:W-:-:S03]  /*08a0*/  IMAD.WIDE R8, R0, 0xc, R4 ;  /* 0x0000000c00087825 */ /* 0x001fc600078e0204 */
[----:B------:R0:W5:Y:S01]  /*08b0*/  LDG.E R14, desc[UR8][R26.64+0x8] ;  /* 0x000008081a0e7981 */ /* 0x000162000c1e1900 */
[----:B-1----:R-:W-:-:S03]  /*08c0*/  IMAD.WIDE R10, R0, 0xc, R8 ;  /* 0x0000000c000a7825 */ /* 0x002fc600078e0208 */
[----:B------:R-:W5:Y:S04]  /*08d0*/  LDG.E R20, desc[UR8][R6.64] ;  /* 0x0000000806147981 */ /* 0x000f68000c1e1900 */
[----:B------:R-:W5:Y:S01]  /*08e0*/  LDG.E R19, desc[UR8][R6.64+0x4] ;  /* 0x0000040806137981 */ /* 0x000f62000c1e1900 */
[----:B0-----:R-:W-:-:S03]  /*08f0*/  IMAD R26, R2, 0xc, R1 ;  /* 0x0000000c021a7824 */ /* 0x001fc600078e0201 */
[----:B------:R-:W5:Y:S04]  /*0900*/  LDG.E R25, desc[UR8][R6.64+0x8] ;  /* 0x0000080806197981 */ /* 0x000f68000c1e1900 */
[----:B------:R-:W5:Y:S04]  /*0910*/  LDG.E R24, desc[UR8][R4.64] ;  /* 0x0000000804187981 */ /* 0x000f68000c1e1900 */
[----:B------:R-:W5:Y:S04]  /*0920*/  LDG.E R23, desc[UR8][R4.64+0x4] ;  /* 0x0000040804177981 */ /* 0x000f68000c1e1900 */
[----:B------:R0:W5:Y:S04]  /*0930*/  LDG.E R7, desc[UR8][R4.64+0x8] ;  /* 0x0000080804077981 */ /* 0x000168000c1e1900 */
[----:B------:R-:W5:Y:S04]  /*0940*/  LDG.E R28, desc[UR8][R8.64] ;  /* 0x00000008081c7981 */ /* 0x000f68000c1e1900 */
[----:B------:R-:W5:Y:S01]  /*0950*/  LDG.E R29, desc[UR8][R8.64+0x4] ;  /* 0x00000408081d7981 */ /* 0x000f62000c1e1900 */
[----:B0-----:R-:W-:-:S03]  /*0960*/  IMAD.WIDE R4, R0, 0xc, R10 ;  /* 0x0000000c00047825 */ /* 0x001fc600078e020a */
[----:B------:R-:W5:Y:S04]  /*0970*/  LDG.E R27, desc[UR8][R8.64+0x8] ;  /* 0x00000808081b7981 */ /* 0x000f68000c1e1900 */
[----:B------:R-:W5:Y:S04]  /*0980*/  LDG.E R6, desc[UR8][R10.64+0x8] ;  /* 0x000008080a067981 */ /* 0x000f68000c1e1900 */
[----:B------:R-:W5:Y:S04]  /*0990*/  LDG.E R9, desc[UR8][R4.64] ;  /* 0x0000000804097981 */ /* 0x000f68000c1e1900 */
[----:B------:R-:W5:Y:S04]  /*09a0*/  LDG.E R8, desc[UR8][R4.64+0x4] ;  /* 0x0000040804087981 */ /* 0x000f68000c1e1900 */
[----:B--2---:R0:W-:Y:S04]  /*09b0*/  STL [R26], R18 ;  /* 0x000000121a007387 */ /* 0x0041e80000100800 */
[----:B---3--:R1:W-:Y:S04]  /*09c0*/  STL [R26+0x4], R22 ;  /* 0x000004161a007387 */ /* 0x0083e80000100800 */
[----:B----4-:R2:W-:Y:S04]  /*09d0*/  STL [R26+0x8], R13 ;  /* 0x0000080d1a007387 */ /* 0x0105e80000100800 */
[----:B0-----:R-:W3:Y:S04]  /*09e0*/  LDG.E R18, desc[UR8][R10.64+0x4] ;  /* 0x000004080a127981 */ /* 0x001ee8000c1e1900 */
[----:B-1----:R-:W4:Y:S04]  /*09f0*/  LDG.E R22, desc[UR8][R10.64] ;  /* 0x000000080a167981 */ /* 0x002f28000c1e1900 */
[----:B--2---:R-:W2:Y:S04]  /*0a00*/  LDG.E R13, desc[UR8][R4.64+0x8] ;  /* 0x00000808040d7981 */ /* 0x004ea8000c1e1900 */
[----:B-----5:R1:W-:Y:S04]  /*0a10*/  STL [R26+0xc], R15 ;  /* 0x00000c0f1a007387 */ /* 0x0203e80000100800 */
[----:B------:R1:W-:Y:S04]  /*0a20*/  STL [R26+0x10], R12 ;  /* 0x0000100c1a007387 */ /* 0x0003e80000100800 */
        /* <DEDUP_REMOVED lines=15> */
[----:B------:R1:W-:Y:S01]  /*0b20*/  STL [R26+0x58], R8 ;  /* 0x000058081a007387 */ /* 0x0003e20000100800 */
[----:B------:R-:W-:-:S03]  /*0b30*/  IADD3 R2, PT, PT, R2, 0x8, RZ ;  /* 0x0000000802027810 */ /* 0x000fc60007ffe0ff */
[----:B---3--:R1:W-:Y:S04]  /*0b40*/  STL [R26+0x4c], R18 ;  /* 0x00004c121a007387 */ /* 0x0083e80000100800 */
[----:B----4-:R1:W-:Y:S04]  /*0b50*/  STL [R26+0x48], R22 ;  /* 0x000048161a007387 */ /* 0x0103e80000100800 */
[----:B--2---:R1:W-:Y:S02]  /*0b60*/  STL [R26+0x5c], R13 ;  /* 0x00005c0d1a007387 */ /* 0x0043e40000100800 */
.L_x_4:
[----:B------:R-:W-:Y:S05]  /*0b70*/  BRA.U !UP2, `(.L_x_1) ;  /* 0x000000010ad07547 */ /* 0x000fea000b800000 */
[----:B------:R-:W-:Y:S02]  /*0b80*/  UISETP.GE.U32.AND UP1, UPT, UR4, 0x4, UPT ;  /* 0x000000040400788c */ /* 0x000fe4000bf26070 */
[----:B------:R-:W-:-:S04]  /*0b90*/  ULOP3.LUT UR6, UR5, 0x3, URZ, 0xc0, !UPT ;  /* 0x0000000305067892 */ /* 0x000fc8000f8ec0ff */
[----:B------:R-:W-:-:S03]  /*0ba0*/  UISETP.NE.AND UP2, UPT, UR6, URZ, UPT ;  /* 0x000000ff0600728c */ /* 0x000fc6000bf45270 */
[----:B------:R-:W-:Y:S08]  /*0bb0*/  BRA.U !UP1, `(.L_x_5) ;  /* 0x0000000109807547 */ /* 0x000ff0000b800000 */
[----:B0-----:R-:W0:Y:S01]  /*0bc0*/  LDC.64 R4, c[0x0][0x388] ;  /* 0x0000e200ff047b82 */ /* 0x001e220000000a00 */
[----:B-1----:R-:W-:-:S04]  /*0bd0*/  IMAD R9, R2, R0, R3 ;  /* 0x0000000002097224 */ /* 0x002fc800078e0203 */
[----:B0-----:R-:W-:-:S05]  /*0be0*/  IMAD.WIDE R8, R9, 0xc, R4 ;  /* 0x0000000c09087825 */ /* 0x001fca00078e0204 */
[----:B------:R-:W2:Y:S01]  /*0bf0*/  LDG.E R12, desc[UR8][R8.64] ;  /* 0x00000008080c7981 */ /* 0x000ea2000c1e1900 */
[----:B------:R-:W-:-:S03]  /*0c00*/  IMAD.WIDE R10, R0, 0xc, R8 ;  /* 0x0000000c000a7825 */ /* 0x000fc600078e0208 */
[----:B------:R-:W3:Y:S01]  /*0c10*/  LDG.E R13, desc[UR8][R8.64+0x4] ;  /* 0x00000408080d7981 */ /* 0x000ee2000c1e1900 */
[----:B------:R-:W-:-:S03]  /*0c20*/  IMAD.WIDE R4, R0, 0xc, R10 ;  /* 0x0000000c00047825 */ /* 0x000fc600078e020a */
[----:B------:R0:W4:Y:S04]  /*0c30*/  LDG.E R14, desc[UR8][R8.64+0x8] ;  /* 0x00000808080e7981 */ /* 0x000128000c1e1900 */
[----:B------:R-:W5:Y:S01]  /*0c40*/  LDG.E R16, desc[UR8][R10.64] ;  /* 0x000000080a107981 */ /* 0x000f62000c1e1900 */
[----:B------:R-:W-:-:S03]  /*0c50*/  IMAD.WIDE R6, R0, 0xc, R4 ;  /* 0x0000000c00067825 */ /* 0x000fc600078e0204 */
[----:B------:R-:W5:Y:S04]  /*0c60*/  LDG.E R18, desc[UR8][R10.64+0x4] ;  /* 0x000004080a127981 */ /* 0x000f68000c1e1900 */
[----:B------:R-:W5:Y:S04]  /*0c70*/  LDG.E R20, desc[UR8][R10.64+0x8] ;  /* 0x000008080a147981 */ /* 0x000f68000c1e1900 */
[----:B------:R-:W5:Y:S04]  /*0c80*/  LDG.E R22, desc[UR8][R4.64] ;  /* 0x0000000804167981 */ /* 0x000f68000c1e1900 */
[----:B------:R-:W5:Y:S04]  /*0c90*/  LDG.E R24, desc[UR8][R4.64+0x4] ;  /* 0x0000040804187981 */ /* 0x000f68000c1e1900 */
[----:B------:R-:W5:Y:S04]  /*0ca0*/  LDG.E R26, desc[UR8][R4.64+0x8] ;  /* 0x00000808041a7981 */ /* 0x000f68000c1e1900 */
[----:B------:R-:W5:Y:S04]  /*0cb0*/  LDG.E R28, desc[UR8][R6.64] ;  /* 0x00000008061c7981 */ /* 0x000f68000c1e1900 */
[----:B------:R-:W5:Y:S04]  /*0cc0*/  LDG.E R15, desc[UR8][R6.64+0x4] ;  /* 0x00000408060f7981 */ /* 0x000f68000c1e1900 */
[----:B------:R-:W5:Y:S01]  /*0cd0*/  LDG.E R17, desc[UR8][R6.64+0x8] ;  /* 0x0000080806117981 */ /* 0x000f62000c1e1900 */
[----:B0-----:R-:W-:-:S02]  /*0ce0*/  IMAD R9, R2, 0xc, R1 ;  /* 0x0000000c02097824 */ /* 0x001fc400078e0201 */
[----:B------:R-:W-:-:S03]  /*0cf0*/  VIADD R2, R2, 0x4 ;  /* 0x0000000402027836 */ /* 0x000fc60000000000 */
[----:B--2---:R2:W-:Y:S04]  /*0d00*/  STL [R9], R12 ;  /* 0x0000000c09007387 */ /* 0x0045e80000100800 */
[----:B---3--:R2:W-:Y:S04]  /*0d10*/  STL [R9+0x4], R13 ;  /* 0x0000040d09007387 */ /* 0x0085e80000100800 */
[----:B----4-:R2:W-:Y:S04]  /*0d20*/  STL [R9+0x8], R14 ;  /* 0x0000080e09007387 */ /* 0x0105e80000100800 */
        /* <DEDUP_REMOVED lines=8> */
[----:B------:R2:W-:Y:S02]  /*0db0*/  STL [R9+0x2c], R17 ;  /* 0x00002c1109007387 */ /* 0x0005e40000100800 */
.L_x_5:
[----:B------:R-:W-:Y:S05]  /*0dc0*/  BRA.U !UP2, `(.L_x_1) ;  /* 0x000000010a3c7547 */ /* 0x000fea000b800000 */
[----:B01----:R-:W0:Y:S01]  /*0dd0*/  LDC.64 R6, c[0x0][0x388] ;  /* 0x0000e200ff067b82 */ /* 0x003e220000000a00 */
[----:B------:R-:W-:-:S05]  /*0de0*/  UMOV UR4, URZ ;  /* 0x000000ff00047c82 */ /* 0x000fca0008000000 */
.L_x_6:
[----:B------:R-:W-:-:S04]  /*0df0*/  IMAD R5, R2, R0, R3 ;  /* 0x0000000002057224 */ /* 0x000fc800078e0203 */
[----:B0-----:R-:W-:-:S05]  /*0e00*/  IMAD.WIDE R4, R5, 0xc, R6 ;  /* 0x0000000c05047825 */ /* 0x001fca00078e0206 */
[----:B---3--:R-:W3:Y:S04]  /*0e10*/  LDG.E R8, desc[UR8][R4.64] ;  /* 0x0000000804087981 */ /* 0x008ee8000c1e1900 */
[----:B--2---:R-:W2:Y:S04]  /*0e20*/  LDG.E R9, desc[UR8][R4.64+0x4] ;  /* 0x0000040804097981 */ /* 0x004ea8000c1e1900 */
[----:B------:R-:W4:Y:S01]  /*0e30*/  LDG.E R10, desc[UR8][R4.64+0x8] ;  /* 0x00000808040a7981 */ /* 0x000f22000c1e1900 */
[C---:B------:R-:W-:Y:S01]  /*0e40*/  IMAD R11, R2.reuse, 0xc, R1 ;  /* 0x0000000c020b7824 */ /* 0x040fe200078e0201 */
[----:B------:R-:W-:Y:S01]  /*0e50*/  UIADD3 UR4, UPT, UPT, UR4, 0x1, URZ ;  /* 0x0000000104047890 */ /* 0x000fe2000fffe0ff */
[----:B------:R-:W-:-:S03]  /*0e60*/  IADD3 R2, PT, PT, R2, 0x1, RZ ;  /* 0x0000000102027810 */ /* 0x000fc60007ffe0ff */
[----:B------:R-:W-:Y:S01]  /*0e70*/  UISETP.NE.AND UP1, UPT, UR4, UR6, UPT ;  /* 0x000000060400728c */ /* 0x000fe2000bf25270 */
[----:B---3--:R3:W-:Y:S04]  /*0e80*/  STL [R11], R8 ;  /* 0x000000080b007387 */ /* 0x0087e80000100800 */
[----:B--2---:R3:W-:Y:S04]  /*0e90*/  STL [R11+0x4], R9 ;  /* 0x000004090b007387 */ /* 0x0047e80000100800 */
[----:B----4-:R3:W-:Y:S01]  /*0ea0*/  STL [R11+0x8], R10 ;  /* 0x0000080a0b007387 */ /* 0x0107e20000100800 */
[----:B------:R-:W-:Y:S05]  /*0eb0*/  BRA.U UP1, `(.L_x_6) ;  /* 0xfffffffd01cc7547 */ /* 0x000fea000b83ffff */
.L_x_1:
[----:B------:R-:W4:Y:S02]  /*0ec0*/  LDC R0, c[0x0][0x3a8] ;  /* 0x0000ea00ff007b82 */ /* 0x000f240000000800 */
[----:B----4-:R-:W-:-:S13]  /*0ed0*/  ISETP.GE.AND P0, PT, R0, 0x1, PT ;  /* 0x000000010000780c */ /* 0x010fda0003f06270 */
[----:B------:R-:W-:Y:S05]  /*0ee0*/  @!P0 EXIT ;  /* 0x000000000000894d */ /* 0x000fea0003800000 */
[----:B0-----:R-:W0:Y:S08]  /*0ef0*/  LDC.64 R4, c[0x0][0x3a0] ;  /* 0x0000e800ff047b82 */ /* 0x001e300000000a00 */
[----:B---3--:R-:W3:Y:S08]  /*0f00*/  LDC.64 R10, c[0x0][0x390] ;  /* 0x0000e400ff0a7b82 */ /* 0x008ef00000000a00 */
[----:B-12---:R-:W1:Y:S01]  /*0f10*/  LDC.64 R12, c[0x0][0x398] ;  /* 0x0000e600ff0c7b82 */ /* 0x006e620000000a00 */
[----:B0-----:R-:W-:Y:S01]  /*0f20*/  DMUL R4, R4, R4 ;  /* 0x0000000404047228 */ /* 0x001fe20000000000 */
[----:B---3--:R-:W-:-:S04]  /*0f30*/  IMAD.WIDE.U32 R10, R3, 0x8, R10 ;  /* 0x00000008030a7825 */ /* 0x008fc800078e000a */
[----:B-1----:R-:W-:Y:S01]  /*0f40*/  IMAD.WIDE.U32 R12, R3, 0x8, R12 ;  /* 0x00000008030c7825 */ /* 0x002fe200078e000c */
[----:B------:R-:W-:Y:S06]  /*0f50*/  BRA.U !UP0, `(.L_x_7) ;  /* 0x0000001108c07547 */ /* 0x000fec000b800000 */
[----:B------:R-:W-:Y:S01]  /*0f60*/  ULOP3.LUT UR7, UR5, 0x3ffffffc, URZ, 0xc0, !UPT ;  /* 0x3ffffffc05077892 */ /* 0x000fe2000f8ec0ff */
[----:B------:R-:W-:Y:S01]  /*0f70*/  SHF.L.U32 R0, R0, 0x2, RZ ;  /* 0x0000000200007819 */ /* 0x000fe200000006ff */
[----:B------:R-:W-:Y:S01]  /*0f80*/  IMAD.MOV.U32 R2, RZ, RZ, RZ ;  /* 0x000000ffff027224 */ /* 0x000fe200078e00ff */
[----:B------:R-:W-:Y:S02]  /*0f90*/  UIADD3 UR10, UPT, UPT, UR5, -0x1, URZ ;  /* 0xffffffff050a7890 */ /* 0x000fe4000fffe0ff */
[----:B------:R-:W-:Y:S02]  /*0fa0*/  ULOP3.LUT UR6, UR5, 0x3, URZ, 0xc0, !UPT ;  /* 0x0000000305067892 */ /* 0x000fe4000f8ec0ff */
[----:B------:R-:W-:-:S12]  /*0fb0*/  UIADD3 UR5, UPT, UPT, -UR7, URZ, URZ ;  /* 0x000000ff07057290 */ /* 0x000fd8000fffe1ff */
.L_x_42:
[----:B------:R-:W-:Y:S01]  /*0fc0*/  UISETP.GE.U32.AND UP0, UPT, UR10, 0x3, UPT ;  /* 0x000000030a00788c */ /* 0x000fe2000bf06070 */
[----:B------:R-:W-:Y:S02]  /*0fd0*/  MOV R3, RZ ;  /* 0x000000ff00037202 */ /* 0x000fe40000000f00 */
[----:B------:R-:W-:-:S06]  /*0fe0*/  CS2R R20, SRZ ;  /* 0x0000000000147805 */ /* 0x000fcc000001ff00 */
[----:B0-----:R-:W-:Y:S05]  /*0ff0*/  BRA.U !UP0, `(.L_x_8) ;  /* 0x0000000908587547 */ /* 0x001fea000b800000 */
[----:B------:R-:W0:Y:S01]  /*1000*/  LDC.64 R6, c[0x0][0x380] ;  /* 0x0000e000ff067b82 */ /* 0x000e220000000a00 */
[----:B------:R-:W-:Y:S02]  /*1010*/  IADD3 R3, PT, PT, R1, 0x18, RZ ;  /* 0x0000001801037810 */ /* 0x000fe40007ffe0ff */
[----:B------:R-:W-:Y:S01]  /*1020*/  CS2R R20, SRZ ;  /* 0x0000000000147805 */ /* 0x000fe2000001ff00 */
[----:B------:R-:W-:-:S04]  /*1030*/  UMOV UR4, UR5 ;  /* 0x0000000500047c82 */ /* 0x000fc80008000000 */
[----:B------:R-:W1:Y:S01]  /*1040*/  LDC R25, c[0x0][0x3a8] ;  /* 0x0000ea00ff197b82 */ /* 0x000e620000000800 */
[----:B0-----:R-:W-:-:S03]  /*1050*/  IMAD.WIDE.U32 R6, R2, 0xc, R6 ;  /* 0x0000000c02067825 */ /* 0x001fc600078e0006 */
[----:B------:R-:W-:Y:S02]  /*1060*/  IADD3 R16, P0, PT, R6, 0x8, RZ ;  /* 0x0000000806107810 */ /* 0x000fe40007f1e0ff */
[----:B-1----:R-:W-:-:S03]  /*1070*/  LEA R9, R25, R2, 0x1 ;  /* 0x0000000219097211 */ /* 0x002fc600078e08ff */
[----:B------:R-:W-:Y:S02]  /*1080*/  IMAD.X R17, RZ, RZ, R7, P0 ;  /* 0x000000ffff117224 */ /* 0x000fe400000e0607 */
[----:B------:R-:W-:Y:S01]  /*1090*/  IMAD R7, R25, 0x3, R2 ;  /* 0x0000000319077824 */ /* 0x000fe200078e0202 */
[----:B------:R-:W-:-:S07]  /*10a0*/  IADD3 R25, PT, PT, R2, R25, RZ ;  /* 0x0000001902197210 */ /* 0x000fce0007ffe0ff */
.L_x_25:
[----:B------:R-:W2:Y:S04]  /*10b0*/  LDL.64 R14, [R3+-0x18] ;  /* 0xffffe800030e7983 */ /* 0x000ea80000100a00 */
[----:B------:R-:W2:Y:S04]  /*10c0*/  LDG.E R23, desc[UR8][R16.64+-0x8] ;  /* 0xfffff80810177981 */ /* 0x000ea8000c1e1900 */
[----:B------:R0:W5:Y:S04]  /*10d0*/  LDG.E R18, desc[UR8][R16.64+-0x4] ;  /* 0xfffffc0810127981 */ /* 0x000168000c1e1900 */
[----:B------:R0:W5:Y:S01]  /*10e0*/  LDG.E R6, desc[UR8][R16.64] ;  /* 0x0000000810067981 */ /* 0x000162000c1e1900 */
[----:B------:R-:W-:Y:S04]  /*10f0*/  BSSY.RECONVERGENT B0, `(.L_x_9) ;  /* 0x0000018000007945 */ /* 0x000fe80003800200 */
[----:B------:R-:W-:Y:S01]  /*1100*/  BSSY.RELIABLE B1, `(.L_x_10) ;  /* 0x0000009000017945 */ /* 0x000fe20003800100 */
[----:B--2---:R-:W-:-:S13]  /*1110*/  FSETP.NEU.AND P0, PT, R23, R14, PT ;  /* 0x0000000e1700720b */ /* 0x004fda0003f0d000 */
[----:B0-----:R-:W-:Y:S05]  /*1120*/  @P0 BRA `(.L_x_11) ;  /* 0x0000000000180947 */ /* 0x001fea0003800000 */
[----:B-----5:R-:W-:-:S13]  /*1130*/  FSETP.NEU.AND P0, PT, R18, R15, PT ;  /* 0x0000000f1200720b */ /* 0x020fda0003f0d000 */
[----:B------:R-:W-:Y:S05]  /*1140*/  @P0 BRA `(.L_x_11) ;  /* 0x0000000000100947 */ /* 0x000fea0003800000 */
[----:B------:R-:W2:Y:S02]  /*1150*/  LDL R19, [R3+-0x10] ;  /* 0xfffff00003137983 */ /* 0x000ea40000100800 */
[----:B--2---:R-:W-:-:S13]  /*1160*/  FSETP.NEU.AND P0, PT, R6, R19, PT ;  /* 0x000000130600720b */ /* 0x004fda0003f0d000 */
[----:B------:R-:W-:Y:S05]  /*1170*/  @!P0 BREAK.RELIABLE B1 ;  /* 0x0000000000018942 */ /* 0x000fea0003800100 */
[----:B------:R-:W-:Y:S05]  /*1180*/  @!P0 BRA `(.L_x_12) ;  /* 0x0000000000388947 */ /* 0x000fea0003800000 */
.L_x_11:
[----:B------:R-:W-:Y:S05]  /*1190*/  BSYNC.RELIABLE B1 ;  /* 0x0000000000017941 */ /* 0x000fea0003800100 */
.L_x_10:
[----:B------:R-:W2:Y:S01]  /*11a0*/  LDL R27, [R3+-0x10] ;  /* 0xfffff000031b7983 */ /* 0x000ea20000100800 */
[----:B------:R-:W-:Y:S01]  /*11b0*/  FADD R14, R23, -R14 ;  /* 0x8000000e170e7221 */ /* 0x000fe20000000000 */
[----:B-----5:R-:W-:-:S03]  /*11c0*/  FADD R15, R18, -R15 ;  /* 0x8000000f120f7221 */ /* 0x020fc60000000000 */
[----:B------:R-:W-:Y:S01]  /*11d0*/  FMUL R8, R14, R14 ;  /* 0x0000000e0e087220 */ /* 0x000fe20000400000 */
[----:B------:R-:W-:-:S03]  /*11e0*/  FMUL R22, R15, R15 ;  /* 0x0000000f0f167220 */ /* 0x000fc60000400000 */
[----:B------:R-:W0:Y:S08]  /*11f0*/  F2F.F64.F32 R18, R8 ;  /* 0x0000000800127310 */ /* 0x000e300000201800 */
[----:B------:R-:W1:Y:S01]  /*1200*/  F2F.F64.F32 R14, R22 ;  /* 0x00000016000e7310 */ /* 0x000e620000201800 */
[----:B0-----:R-:W-:-:S08]  /*1210*/  DADD R18, R20, R18 ;  /* 0x0000000014127229 */ /* 0x001fd00000000012 */
[----:B-1----:R-:W-:Y:S01]  /*1220*/  DADD R14, R18, R14 ;  /* 0x00000000120e7229 */ /* 0x002fe2000000000e */
[----:B--2---:R-:W-:-:S04]  /*1230*/  FADD R6, R6, -R27 ;  /* 0x8000001b06067221 */ /* 0x004fc80000000000 */
[----:B------:R-:W-:-:S04]  /*1240*/  FMUL R6, R6, R6 ;  /* 0x0000000606067220 */ /* 0x000fc80000400000 */
[----:B------:R-:W0:Y:S02]  /*1250*/  F2F.F64.F32 R20, R6 ;  /* 0x0000000600147310 */ /* 0x000e240000201800 */
[----:B0-----:R-:W-:-:S11]  /*1260*/  DADD R20, R14, R20 ;  /* 0x000000000e147229 */ /* 0x001fd60000000014 */
.L_x_12:
[----:B------:R-:W-:Y:S05]  /*1270*/  BSYNC.RECONVERGENT B0 ;  /* 0x0000000000007941 */ /* 0x000fea0003800200 */
.L_x_9:
[----:B------:R-:W-:Y:S05]  /*1280*/  WARPSYNC.ALL ;  /* 0x0000000000007948 */ /* 0x000fea0003800000 */
[----:B------:R-:W0:Y:S01]  /*1290*/  LDC.64 R14, c[0x0][0x380] ;  /* 0x0000e000ff0e7b82 */ /* 0x000e220000000a00 */
[----:B------:R-:W2:Y:S01]  /*12a0*/  LDL R27, [R3+-0xc] ;  /* 0xfffff400031b7983 */ /* 0x000ea20000100800 */
[----:B0-----:R-:W-:-:S05]  /*12b0*/  IMAD.WIDE.U32 R18, R25, 0xc, R14 ;  /* 0x0000000c19127825 */ /* 0x001fca00078e000e */
[----:B------:R-:W2:Y:S04]  /*12c0*/  LDG.E R22, desc[UR8][R18.64] ;  /* 0x0000000812167981 */ /* 0x000ea8000c1e1900 */
[----:B------:R0:W5:Y:S04]  /*12d0*/  LDG.E R8, desc[UR8][R18.64+0x4] ;  /* 0x0000040812087981 */ /* 0x000168000c1e1900 */
[----:B------:R0:W5:Y:S01]  /*12e0*/  LDG.E R6, desc[UR8][R18.64+0x8] ;  /* 0x0000080812067981 */ /* 0x000162000c1e1900 */
[----:B--2---:R-:W-:-:S13]  /*12f0*/  FSETP.NEU.AND P0, PT, R22, R27, PT ;  /* 0x0000001b1600720b */ /* 0x004fda0003f0d000 */
[----:B------:R0:W5:Y:S01]  /*1300*/  @P0 LDL R23, [R3+-0x8] ;  /* 0xfffff80003170983 */ /* 0x0001620000100800 */
[----:B------:R-:W-:Y:S04]  /*1310*/  BSSY.RECONVERGENT B0, `(.L_x_13) ;  /* 0x0000018000007945 */ /* 0x000fe80003800200 */
[----:B------:R-:W-:Y:S04]  /*1320*/  BSSY.RELIABLE B1, `(.L_x_14) ;  /* 0x0000009000017945 */ /* 0x000fe80003800100 */
[----:B0-----:R-:W-:Y:S05]  /*1330*/  @P0 BRA `(.L_x_15) ;  /* 0x00000000001c0947 */ /* 0x001fea0003800000 */
[----:B-----5:R-:W2:Y:S02]  /*1340*/  LDL R23, [R3+-0x8] ;  /* 0xfffff80003177983 */ /* 0x020ea40000100800 */
[----:B--2---:R-:W-:-:S13]  /*1350*/  FSETP.NEU.AND P0, PT, R8, R23, PT ;  /* 0x000000170800720b */ /* 0x004fda0003f0d000 */
[----:B------:R-:W-:Y:S05]  /*1360*/  @P0 BRA `(.L_x_15) ;  /* 0x0000000000100947 */ /* 0x000fea0003800000 */
[----:B------:R-:W2:Y:S02]  /*1370*/  LDL R19, [R3+-0x4] ;  /* 0xfffffc0003137983 */ /* 0x000ea40000100800 */
[----:B--2---:R-:W-:-:S13]  /*1380*/  FSETP.NEU.AND P0, PT, R6, R19, PT ;  /* 0x000000130600720b */ /* 0x004fda0003f0d000 */
[----:B------:R-:W-:Y:S05]  /*1390*/  @!P0 BREAK.RELIABLE B1 ;  /* 0x0000000000018942 */ /* 0x000fea0003800100 */
[----:B------:R-:W-:Y:S05]  /*13a0*/  @!P0 BRA `(.L_x_16) ;  /* 0x0000000000388947 */ /* 0x000fea0003800000 */
.L_x_15:
[----:B------:R-:W-:Y:S05]  /*13b0*/  BSYNC.RELIABLE B1 ;  /* 0x0000000000017941 */ /* 0x000fea0003800100 */
.L_x_14:
[----:B------:R-:W2:Y:S01]  /*13c0*/  LDL R19, [R3+-0x4] ;  /* 0xfffffc0003137983 */ /* 0x000ea20000100800 */
[----:B------:R-:W-:Y:S01]  /*13d0*/  FADD R18, R22, -R27 ;  /* 0x8000001b16127221 */ /* 0x000fe20000000000 */
[----:B-----5:R-:W-:-:S03]  /*13e0*/  FADD R8, R8, -R23 ;  /* 0x8000001708087221 */ /* 0x020fc60000000000 */
[----:B------:R-:W-:Y:S01]  /*13f0*/  FMUL R24, R18, R18 ;  /* 0x0000001212187220 */ /* 0x000fe20000400000 */
[----:B------:R-:W-:-:S03]  /*1400*/  FMUL R8, R8, R8 ;  /* 0x0000000808087220 */ /* 0x000fc60000400000 */
[----:B------:R-:W0:Y:S02]  /*1410*/  F2F.F64.F32 R22, R24 ;  /* 0x0000001800167310 */ /* 0x000e240000201800 */
[----:B0-----:R-:W-:Y:S01]  /*1420*/  DADD R22, R20, R22 ;  /* 0x0000000014167229 */ /* 0x001fe20000000016 */
[----:B--2---:R-:W-:-:S05]  /*1430*/  FADD R6, R6, -R19 ;  /* 0x8000001306067221 */ /* 0x004fca0000000000 */
[----:B------:R-:W0:Y:S01]  /*1440*/  F2F.F64.F32 R18, R8 ;  /* 0x0000000800127310 */ /* 0x000e220000201800 */
[----:B------:R-:W-:-:S07]  /*1450*/  FMUL R6, R6, R6 ;  /* 0x0000000606067220 */ /* 0x000fce0000400000 */
[----:B------:R-:W1:Y:S01]  /*1460*/  F2F.F64.F32 R20, R6 ;  /* 0x0000000600147310 */ /* 0x000e620000201800 */
[----:B0-----:R-:W-:-:S08]  /*1470*/  DADD R18, R22, R18 ;  /* 0x0000000016127229 */ /* 0x001fd00000000012 */
[----:B-1----:R-:W-:-:S11]  /*1480*/  DADD R20, R18, R20 ;  /* 0x0000000012147229 */ /* 0x002fd60000000014 */
.L_x_16:
[----:B------:R-:W-:Y:S05]  /*1490*/  BSYNC.RECONVERGENT B0 ;  /* 0x0000000000007941 */ /* 0x000fea0003800200 */
.L_x_13:
[----:B------:R-:W-:Y:S05]  /*14a0*/  WARPSYNC.ALL ;  /* 0x0000000000007948 */ /* 0x000fea0003800000 */
[----:B------:R-:W-:Y:S01]  /*14b0*/  IMAD.WIDE.U32 R22, R9, 0xc, R14 ;  /* 0x0000000c09167825 */ /* 0x000fe200078e000e */
[----:B------:R-:W2:Y:S04]  /*14c0*/  LDL.64 R18, [R3] ;  /* 0x0000000003127983 */ /* 0x000ea80000100a00 */
[----:B------:R-:W2:Y:S04]  /*14d0*/  LDG.E R29, desc[UR8][R22.64] ;  /* 0x00000008161d7981 */ /* 0x000ea8000c1e1900 */
[----:B------:R0:W5:Y:S04]  /*14e0*/  LDG.E R8, desc[UR8][R22.64+0x4] ;  /* 0x0000040816087981 */ /* 0x000168000c1e1900 */
[----:B------:R0:W5:Y:S01]  /*14f0*/  LDG.E R6, desc[UR8][R22.64+0x8] ;  /* 0x0000080816067981 */ /* 0x000162000c1e1900 */
[----:B------:R-:W-:Y:S04]  /*1500*/  BSSY.RECONVERGENT B0, `(.L_x_17) ;  /* 0x000001a000007945 */ /* 0x000fe80003800200 */
[----:B------:R-:W-:Y:S01]  /*1510*/  BSSY.RELIABLE B1, `(.L_x_18) ;  /* 0x000000b000017945 */ /* 0x000fe20003800100 */
[----:B--2---:R-:W-:-:S13]  /*1520*/  FSETP.NEU.AND P0, PT, R29, R18, PT ;  /* 0x000000121d00720b */ /* 0x004fda0003f0d000 */
[----:B------:R-:W-:Y:S01]  /*1530*/  @P0 MOV R27, R19 ;  /* 0x00000013001b0202 */ /* 0x000fe20000000f00 */
[----:B0-----:R-:W-:Y:S06]  /*1540*/  @P0 BRA `(.L_x_19) ;  /* 0x00000000001c0947 */ /* 0x001fec0003800000 */
[----:B-----5:R-:W-:Y:S01]  /*1550*/  FSETP.NEU.AND P0, PT, R8, R19, PT ;  /* 0x000000130800720b */ /* 0x020fe20003f0d000 */
[----:B------:R-:W-:-:S12]  /*1560*/  IMAD.MOV.U32 R27, RZ, RZ, R19 ;  /* 0x000000ffff1b7224 */ /* 0x000fd800078e0013 */
[----:B------:R-:W-:Y:S05]  /*1570*/  @P0 BRA `(.L_x_19) ;  /* 0x0000000000100947 */ /* 0x000fea0003800000 */
[----:B------:R-:W2:Y:S02]  /*1580*/  LDL R19, [R3+0x8] ;  /* 0x0000080003137983 */ /* 0x000ea40000100800 */
[----:B--2---:R-:W-:-:S13]  /*1590*/  FSETP.NEU.AND P0, PT, R6, R19, PT ;  /* 0x000000130600720b */ /* 0x004fda0003f0d000 */
[----:B------:R-:W-:Y:S05]  /*15a0*/  @!P0 BREAK.RELIABLE B1 ;  /* 0x0000000000018942 */ /* 0x000fea0003800100 */
[----:B------:R-:W-:Y:S05]  /*15b0*/  @!P0 BRA `(.L_x_20) ;  /* 0x0000000000388947 */ /* 0x000fea0003800000 */
.L_x_19:
[----:B------:R-:W-:Y:S05]  /*15c0*/  BSYNC.RELIABLE B1 ;  /* 0x0000000000017941 */ /* 0x000fea0003800100 */
.L_x_18:
[----:B------:R-:W2:Y:S01]  /*15d0*/  LDL R19, [R3+0x8] ;  /* 0x0000080003137983 */ /* 0x000ea20000100800 */
        /* <DEDUP_REMOVED lines=12> */
.L_x_20:
[----:B------:R-:W-:Y:S05]  /*16a0*/  BSYNC.RECONVERGENT B0 ;  /* 0x0000000000007941 */ /* 0x000fea0003800200 */
.L_x_17:
[----:B------:R-:W-:Y:S05]  /*16b0*/  WARPSYNC.ALL ;  /* 0x0000000000007948 */ /* 0x000fea0003800000 */
[----:B------:R-:W-:Y:S01]  /*16c0*/  IMAD.WIDE.U32 R14, R7, 0xc, R14 ;  /* 0x0000000c070e7825 */ /* 0x000fe200078e000e */
[----:B------:R-:W2:Y:S04]  /*16d0*/  LDL R23, [R3+0xc] ;  /* 0x00000c0003177983 */ /* 0x000ea80000100800 */
[----:B------:R-:W2:Y:S04]  /*16e0*/  LDG.E R18, desc[UR8][R14.64] ;  /* 0x000000080e127981 */ /* 0x000ea8000c1e1900 */
[----:B------:R0:W5:Y:S04]  /*16f0*/  LDG.E R19, desc[UR8][R14.64+0x4] ;  /* 0x000004080e137981 */ /* 0x000168000c1e1900 */
[----:B------:R0:W5:Y:S01]  /*1700*/  LDG.E R6, desc[UR8][R14.64+0x8] ;  /* 0x000008080e067981 */ /* 0x000162000c1e1900 */
[----:B--2---:R-:W-:-:S13]  /*1710*/  FSETP.NEU.AND P0, PT, R18, R23, PT ;  /* 0x000000171200720b */ /* 0x004fda0003f0d000 */
[----:B------:R0:W5:Y:S01]  /*1720*/  @P0 LDL R8, [R3+0x10] ;  /* 0x0000100003080983 */ /* 0x0001620000100800 */
[----:B------:R-:W-:Y:S04]  /*1730*/  BSSY.RECONVERGENT B0, `(.L_x_21) ;  /* 0x0000018000007945 */ /* 0x000fe80003800200 */
[----:B------:R-:W-:Y:S04]  /*1740*/  BSSY.RELIABLE B1, `(.L_x_22) ;  /* 0x0000009000017945 */ /* 0x000fe80003800100 */
[----:B0-----:R-:W-:Y:S05]  /*1750*/  @P0 BRA `(.L_x_23) ;  /* 0x00000000001c0947 */ /* 0x001fea0003800000 */
[----:B-----5:R-:W2:Y:S02]  /*1760*/  LDL R8, [R3+0x10] ;  /* 0x0000100003087983 */ /* 0x020ea40000100800 */
[----:B--2---:R-:W-:-:S13]  /*1770*/  FSETP.NEU.AND P0, PT, R19, R8, PT ;  /* 0x000000081300720b */ /* 0x004fda0003f0d000 */
[----:B------:R-:W-:Y:S05]  /*1780*/  @P0 BRA `(.L_x_23) ;  /* 0x0000000000100947 */ /* 0x000fea0003800000 */
[----:B------:R-:W2:Y:S02]  /*1790*/  LDL R15, [R3+0x14] ;  /* 0x00001400030f7983 */ /* 0x000ea40000100800 */
[----:B--2---:R-:W-:-:S13]  /*17a0*/  FSETP.NEU.AND P0, PT, R6, R15, PT ;  /* 0x0000000f0600720b */ /* 0x004fda0003f0d000 */
[----:B------:R-:W-:Y:S05]  /*17b0*/  @!P0 BREAK.RELIABLE B1 ;  /* 0x0000000000018942 */ /* 0x000fea0003800100 */
[----:B------:R-:W-:Y:S05]  /*17c0*/  @!P0 BRA `(.L_x_24) ;  /* 0x0000000000388947 */ /* 0x000fea0003800000 */
.L_x_23:
[----:B------:R-:W-:Y:S05]  /*17d0*/  BSYNC.RELIABLE B1 ;  /* 0x0000000000017941 */ /* 0x000fea0003800100 */
.L_x_22:
        /* <DEDUP_REMOVED lines=13> */
.L_x_24:
[----:B------:R-:W-:Y:S05]  /*18b0*/  BSYNC.RECONVERGENT B0 ;  /* 0x0000000000007941 */ /* 0x000fea0003800200 */
.L_x_21:
[----:B------:R-:W-:Y:S05]  /*18c0*/  WARPSYNC.ALL ;  /* 0x0000000000007948 */ /* 0x000fea0003800000 */
[----:B------:R-:W-:Y:S01]  /*18d0*/  UIADD3 UR4, UPT, UPT, UR4, 0x4, URZ ;  /* 0x0000000404047890 */ /* 0x000fe2000fffe0ff */
[C---:B------:R-:W-:Y:S01]  /*18e0*/  IMAD.WIDE.U32 R16, R0.reuse, 0xc, R16 ;  /* 0x0000000c00107825 */ /* 0x040fe200078e0010 */
[C---:B------:R-:W-:Y:S02]  /*18f0*/  IADD3 R7, PT, PT, R0.reuse, R7, RZ ;  /* 0x0000000700077210 */ /* 0x040fe40007ffe0ff */
[----:B------:R-:W-:Y:S01]  /*1900*/  UISETP.NE.AND UP0, UPT, UR4, URZ, UPT ;  /* 0x000000ff0400728c */ /* 0x000fe2000bf05270 */
[C---:B------:R-:W-:Y:S01]  /*1910*/  IADD3 R9, PT, PT, R0.reuse, R9, RZ ;  /* 0x0000000900097210 */ /* 0x040fe20007ffe0ff */
[----:B------:R-:W-:Y:S01]  /*1920*/  VIADD R3, R3, 0x30 ;  /* 0x0000003003037836 */ /* 0x000fe20000000000 */
[----:B------:R-:W-:-:S06]  /*1930*/  IADD3 R25, PT, PT, R0, R25, RZ ;  /* 0x0000001900197210 */ /* 0x000fcc0007ffe0ff */
[----:B------:R-:W-:Y:S05]  /*1940*/  BRA.U UP0, `(.L_x_25) ;  /* 0xfffffff500d87547 */ /* 0x000fea000b83ffff */
[----:B------:R-:W-:-:S07]  /*1950*/  MOV R3, UR7 ;  /* 0x0000000700037c02 */ /* 0x000fce0008000f00 */
.L_x_8:
[----:B------:R-:W-:-:S09]  /*1960*/  UISETP.NE.AND UP0, UPT, UR6, URZ, UPT ;  /* 0x000000ff0600728c */ /* 0x000fd2000bf05270 */
[----:B------:R-:W-:Y:S05]  /*1970*/  BRA.U !UP0, `(.L_x_26) ;  /* 0x0000000508a07547 */ /* 0x000fea000b800000 */
[----:B------:R-:W0:Y:S01]  /*1980*/  LDC.64 R6, c[0x0][0x380] ;  /* 0x0000e000ff067b82 */ /* 0x000e220000000a00 */
[----:B------:R-:W1:Y:S02]  /*1990*/  LDCU UR4, c[0x0][0x3a8] ;  /* 0x00007500ff0477ac */ /* 0x000e640008000800 */
[C---:B-1----:R-:W-:Y:S02]  /*19a0*/  IMAD R9, R3.reuse, UR4, R2 ;  /* 0x0000000403097c24 */ /* 0x042fe4000f8e0202 */
[----:B------:R-:W-:Y:S02]  /*19b0*/  IMAD R3, R3, 0xc, R1 ;  /* 0x0000000c03037824 */ /* 0x000fe400078e0201 */
[----:B0-----:R-:W-:-:S03]  /*19c0*/  IMAD.WIDE.U32 R16, R9, 0xc, R6 ;  /* 0x0000000c09107825 */ /* 0x001fc600078e0006 */
[----:B------:R-:W2:Y:S04]  /*19d0*/  LDL.64 R14, [R3] ;  /* 0x00000000030e7983 */ /* 0x000ea80000100a00 */
        /* <DEDUP_REMOVED lines=9> */
[----:B------:R-:W2:Y:S02]  /*1a70*/  LDL R8, [R3+0x8] ;  /* 0x0000080003087983 */ /* 0x000ea40000100800 */
[----:B--2---:R-:W-:-:S13]  /*1a80*/  FSETP.NEU.AND P0, PT, R23, R8, PT ;  /* 0x000000081700720b */ /* 0x004fda0003f0d000 */
[----:B------:R-:W-:Y:S05]  /*1a90*/  @!P0 BREAK.RELIABLE B1 ;  /* 0x0000000000018942 */ /* 0x000fea0003800100 */
[----:B------:R-:W-:Y:S05]  /*1aa0*/  @!P0 BRA `(.L_x_30) ;  /* 0x0000000000388947 */ /* 0x000fea0003800000 */
.L_x_29:
[----:B------:R-:W-:Y:S05]  /*1ab0*/  BSYNC.RELIABLE B1 ;  /* 0x0000000000017941 */ /* 0x000fea0003800100 */
.L_x_28:
[----:B------:R-:W2:Y:S01]  /*1ac0*/  LDL R22, [R3+0x8] ;  /* 0x0000080003167983 */ /* 0x000ea20000100800 */
        /* <DEDUP_REMOVED lines=12> */
.L_x_30:
[----:B------:R-:W-:Y:S05]  /*1b90*/  BSYNC.RECONVERGENT B0 ;  /* 0x0000000000007941 */ /* 0x000fea0003800200 */
.L_x_27:
[----:B------:R-:W-:Y:S05]  /*1ba0*/  WARPSYNC.ALL ;  /* 0x0000000000007948 */ /* 0x000fea0003800000 */
[----:B------:R-:W-:-:S09]  /*1bb0*/  UISETP.NE.AND UP0, UPT, UR6, 0x1, UPT ;  /* 0x000000010600788c */ /* 0x000fd2000bf05270 */
[----:B------:R-:W-:Y:S05]  /*1bc0*/  BRA.U !UP0, `(.L_x_26) ;  /* 0x00000005080c7547 */ /* 0x000fea000b800000 */
[----:B------:R-:W-:Y:S01]  /*1bd0*/  IADD3 R9, PT, PT, R9, UR4, RZ ;  /* 0x0000000409097c10 */ /* 0x000fe2000fffe0ff */
[----:B------:R-:W2:Y:S04]  /*1be0*/  LDL R23, [R3+0xc] ;  /* 0x00000c0003177983 */ /* 0x000ea80000100800 */
[----:B------:R-:W-:-:S05]  /*1bf0*/  IMAD.WIDE.U32 R14, R9, 0xc, R6 ;  /* 0x0000000c090e7825 */ /* 0x000fca00078e0006 */
        /* <DEDUP_REMOVED lines=15> */
.L_x_33:
[----:B------:R-:W-:Y:S05]  /*1cf0*/  BSYNC.RELIABLE B1 ;  /* 0x0000000000017941 */ /* 0x000fea0003800100 */
.L_x_32:
        /* <DEDUP_REMOVED lines=13> */
.L_x_34:
[----:B------:R-:W-:Y:S05]  /*1dd0*/  BSYNC.RECONVERGENT B0 ;  /* 0x0000000000007941 */ /* 0x000fea0003800200 */
.L_x_31:
[----:B------:R-:W-:Y:S05]  /*1de0*/  WARPSYNC.ALL ;  /* 0x0000000000007948 */ /* 0x000fea0003800000 */
[----:B------:R-:W-:-:S09]  /*1df0*/  UISETP.NE.AND UP0, UPT, UR6, 0x2, UPT ;  /* 0x000000020600788c */ /* 0x000fd2000bf05270 */
[----:B------:R-:W-:Y:S05]  /*1e00*/  BRA.U !UP0, `(.L_x_26) ;  /* 0x00000001087c7547 */ /* 0x000fea000b800000 */
[----:B------:R-:W-:-:S05]  /*1e10*/  IADD3 R9, PT, PT, R9, UR4, RZ ;  /* 0x0000000409097c10 */ /* 0x000fca000fffe0ff */
[----:B------:R-:W-:Y:S02]  /*1e20*/  IMAD.WIDE.U32 R8, R9, 0xc, R6 ;  /* 0x0000000c09087825 */ /* 0x000fe400078e0006 */
[----:B------:R-:W2:Y:S04]  /*1e30*/  LDL.64 R6, [R3+0x18] ;  /* 0x0000180003067983 */ /* 0x000ea80000100a00 */
        /* <DEDUP_REMOVED lines=13> */
.L_x_36:
[----:B------:R-:W-:Y:S05]  /*1f10*/  BSYNC.RELIABLE B1 ;  /* 0x0000000000017941 */ /* 0x000fea0003800100 */
.L_x_35:
        /* <DEDUP_REMOVED lines=13> */
.L_x_37:
[----:B------:R-:W-:Y:S05]  /*1ff0*/  BSYNC.RECONVERGENT B0 ;  /* 0x0000000000007941 */ /* 0x000fea0003800200 */
.L_x_26:
[----:B------:R-:W-:Y:S01]  /*2000*/  DSETP.GEU.AND P0, PT, R20, R4, PT ;  /* 0x000000041400722a */ /* 0x000fe20003f0e000 */
[----:B------:R-:W-:-:S13]  /*2010*/  BSSY.RECONVERGENT B0, `(.L_x_38) ;  /* 0x000001f000007945 */ /* 0x000fda0003800200 */
[----:B------:R-:W-:Y:S05]  /*2020*/  @P0 BRA `(.L_x_39) ;  /* 0x0000000000740947 */ /* 0x000fea0003800000 */
[----:B------:R-:W0:Y:S01]  /*2030*/  MUFU.RSQ64H R15, R21 ;  /* 0x00000015000f7308 */ /* 0x000e220000001c00 */
[----:B------:R-:W-:Y:S01]  /*2040*/  VIADD R14, R21, 0xfcb00000 ;  /* 0xfcb00000150e7836 */ /* 0x000fe20000000000 */
[----:B------:R-:W-:Y:S01]  /*2050*/  MOV R22, 0x0 ;  /* 0x0000000000167802 */ /* 0x000fe20000000f00 */
[----:B------:R-:W-:Y:S01]  /*2060*/  BSSY.RECONVERGENT B1, `(.L_x_40) ;  /* 0x0000012000017945 */ /* 0x000fe20003800200 */
[----:B------:R-:W-:Y:S02]  /*2070*/  MOV R23, 0x3fd80000 ;  /* 0x3fd8000000177802 */ /* 0x000fe40000000f00 */
[----:B------:R-:W-:Y:S01]  /*2080*/  ISETP.GE.U32.AND P0, PT, R14, 0x7ca00000, PT ;  /* 0x7ca000000e00780c */ /* 0x000fe20003f06070 */
[----:B0-----:R-:W-:-:S08]  /*2090*/  DMUL R6, R14, R14 ;  /* 0x0000000e0e067228 */ /* 0x001fd00000000000 */
[----:B------:R-:W-:-:S08]  /*20a0*/  DFMA R6, -R6, R20, 1 ;  /* 0x3ff000000606742b */ /* 0x000fd00000000114 */
[----:B------:R-:W-:Y:S02]  /*20b0*/  DFMA R22, R6, R22, 0.5 ;  /* 0x3fe000000616742b */ /* 0x000fe40000000016 */
[----:B------:R-:W-:-:S08]  /*20c0*/  DMUL R6, R14, R6 ;  /* 0x000000060e067228 */ /* 0x000fd00000000000 */
[----:B------:R-:W-:-:S08]  /*20d0*/  DFMA R22, R22, R6, R14 ;  /* 0x000000061616722b */ /* 0x000fd0000000000e */
[----:B------:R-:W-:Y:S02]  /*20e0*/  DMUL R8, R22, R20 ;  /* 0x0000001416087228 */ /* 0x000fe40000000000 */
[----:B------:R-:W-:Y:S01]  /*20f0*/  IADD3 R19, PT, PT, R23, -0x100000, RZ ;  /* 0xfff0000017137810 */ /* 0x000fe20007ffe0ff */
[----:B------:R-:W-:-:S05]  /*2100*/  IMAD.MOV.U32 R18, RZ, RZ, R22 ;  /* 0x000000ffff127224 */ /* 0x000fca00078e0016 */
[----:B------:R-:W-:-:S08]  /*2110*/  DFMA R6, R8, -R8, R20 ;  /* 0x800000080806722b */ /* 0x000fd00000000014 */
[----:B------:R-:W-:Y:S01]  /*2120*/  DFMA R16, R6, R18, R8 ;  /* 0x000000120610722b */ /* 0x000fe20000000008 */
[----:B------:R-:W-:Y:S10]  /*2130*/  @!P0 BRA `(.L_x_41) ;  /* 0x0000000000108947 */ /* 0x000ff40003800000 */
[----:B------:R-:W-:-:S07]  /*2140*/  MOV R16, 0x2160 ;  /* 0x0000216000107802 */ /* 0x000fce0000000f00 */
[----:B------:R-:W-:Y:S05]  /*2150*/  CALL.REL.NOINC `($__internal_0_$__cuda_sm20_dsqrt_rn_f64_mediumpath_v1) ;  /* 0x0000000800487944 */ /* 0x000fea0003c00000 */
[----:B------:R-:W-:Y:S02]  /*2160*/  MOV R16, R6 ;  /* 0x0000000600107202 */ /* 0x000fe40000000f00 */
[----:B------:R-:W-:-:S07]  /*2170*/  MOV R17, R7 ;  /* 0x0000000700117202 */ /* 0x000fce0000000f00 */
.L_x_41:
[----:B------:R-:W-:Y:S05]  /*2180*/  BSYNC.RECONVERGENT B1 ;  /* 0x0000000000017941 */ /* 0x000fea0003800200 */
.L_x_40:
[----:B------:R-:W2:Y:S02]  /*2190*/  LDG.E.64 R6, desc[UR8][R10.64] ;  /* 0x000000080a067981 */ /* 0x000ea4000c1e1b00 */
[----:B--2---:R-:W-:-:S07]  /*21a0*/  DADD R6, R6, R16 ;  /* 0x0000000006067229 */ /* 0x004fce0000000010 */
[----:B------:R0:W-:Y:S04]  /*21b0*/  STG.E.64 desc[UR8][R10.64], R6 ;  /* 0x000000060a007986 */ /* 0x0001e8000c101b08 */
[----:B------:R-:W2:Y:S02]  /*21c0*/  LDG.E.64 R8, desc[UR8][R12.64] ;  /* 0x000000080c087981 */ /* 0x000ea4000c1e1b00 */
[----:B--2---:R-:W-:-:S04]  /*21d0*/  IADD3 R8, P0, PT, R8, 0x1, RZ ;  /* 0x0000000108087810 */ /* 0x004fc80007f1e0ff */
[----:B------:R-:W-:-:S05]  /*21e0*/  IADD3.X R9, PT, PT, RZ, R9, RZ, P0, !PT ;  /* 0x00000009ff097210 */ /* 0x000fca00007fe4ff */
[----:B------:R0:W-:Y:S04]  /*21f0*/  STG.E.64 desc[UR8][R12.64], R8 ;  /* 0x000000080c007986 */ /* 0x0001e8000c101b08 */
.L_x_39:
[----:B------:R-:W-:Y:S05]  /*2200*/  BSYNC.RECONVERGENT B0 ;  /* 0x0000000000007941 */ /* 0x000fea0003800200 */
.L_x_38:
[----:B------:R-:W1:Y:S01]  /*2210*/  LDCU UR4, c[0x0][0x3a8] ;  /* 0x00007500ff0477ac */ /* 0x000e620008000800 */
[----:B------:R-:W-:-:S05]  /*2220*/  VIADD R2, R2, 0x1 ;  /* 0x0000000102027836 */ /* 0x000fca0000000000 */
[----:B-1----:R-:W-:-:S13]  /*2230*/  ISETP.NE.AND P0, PT, R2, UR4, PT ;  /* 0x0000000402007c0c */ /* 0x002fda000bf05270 */
[----:B------:R-:W-:Y:S05]  /*2240*/  @!P0 EXIT ;  /* 0x000000000000894d */ /* 0x000fea0003800000 */
[----:B------:R-:W-:Y:S05]  /*2250*/  BRA `(.L_x_42) ;  /* 0xffffffec00587947 */ /* 0x000fea000383ffff */
.L_x_7:
[C---:B------:R-:W-:Y:S02]  /*2260*/  ISETP.GE.U32.AND P0, PT, R0.reuse, 0x8, PT ;  /* 0x000000080000780c */ /* 0x040fe40003f06070 */
[----:B------:R-:W-:-:S11]  /*2270*/  LOP3.LUT R14, R0, 0x7, RZ, 0xc0, !PT ;  /* 0x00000007000e7812 */ /* 0x000fd600078ec0ff */
[----:B------:R-:W-:Y:S05]  /*2280*/  @!P0 BRA `(.L_x_43) ;  /* 0x0000000000fc8947 */ /* 0x000fea0003800000 */
[----:B------:R-:W-:Y:S01]  /*2290*/  DSETP.GT.AND P0, PT, R4, RZ, PT ;  /* 0x000000ff0400722a */ /* 0x000fe20003f04000 */
[----:B------:R-:W-:Y:S01]  /*22a0*/  LOP3.LUT R0, R0, 0x7ffffff8, RZ, 0xc0, !PT ;  /* 0x7ffffff800007812 */ /* 0x000fe200078ec0ff */
[----:B------:R-:W-:-:S12]  /*22b0*/  UMOV UR4, URZ ;  /* 0x000000ff00047c82 */ /* 0x000fd80008000000 */
.L_x_45:
[----:B------:R-:W-:-:S06]  /*22c0*/  UIADD3 UR4, UPT, UPT, UR4, 0x8, URZ ;  /* 0x0000000804047890 */ /* 0x000fcc000fffe0ff */
[----:B------:R-:W-:Y:S01]  /*22d0*/  ISETP.NE.AND P1, PT, R0, UR4, PT ;  /* 0x0000000400007c0c */ /* 0x000fe2000bf25270 */
[----:B---3--:R-:W-:-:S12]  /*22e0*/  @!P0 BRA `(.L_x_44) ;  /* 0x0000000000e08947 */ /* 0x008fd80003800000 */
[----:B------:R-:W2:Y:S02]  /*22f0*/  LDG.E.64 R2, desc[UR8][R10.64] ;  /* 0x000000080a027981 */ /* 0x000ea4000c1e1b00 */
[----:B--2---:R-:W-:-:S07]  /*2300*/  DADD R2, RZ, R2 ;  /* 0x00000000ff027229 */ /* 0x004fce0000000002 */
[----:B------:R0:W-:Y:S04]  /*2310*/  STG.E.64 desc[UR8][R10.64], R2 ;  /* 0x000000020a007986 */ /* 0x0001e8000c101b08 */
[----:B------:R-:W2:Y:S02]  /*2320*/  LDG.E.64 R6, desc[UR8][R12.64] ;  /* 0x000000080c067981 */ /* 0x000ea4000c1e1b00 */
[----:B--2---:R-:W-:-:S04]  /*2330*/  IADD3 R16, P2, PT, R6, 0x1, RZ ;  /* 0x0000000106107810 */ /* 0x004fc80007f5e0ff */
[----:B------:R-:W-:-:S05]  /*2340*/  IADD3.X R17, PT, PT, RZ, R7, RZ, P2, !PT ;  /* 0x00000007ff117210 */ /* 0x000fca00017fe4ff */
[----:B------:R1:W-:Y:S04]  /*2350*/  STG.E.64 desc[UR8][R12.64], R16 ;  /* 0x000000100c007986 */ /* 0x0003e8000c101b08 */
[----:B------:R-:W2:Y:S02]  /*2360*/  LDG.E.64 R6, desc[UR8][R10.64] ;  /* 0x000000080a067981 */ /* 0x000ea4000c1e1b00 */
[----:B--2---:R-:W-:-:S07]  /*2370*/  DADD R6, RZ, R6 ;  /* 0x00000000ff067229 */ /* 0x004fce0000000006 */
[----:B------:R2:W-:Y:S04]  /*2380*/  STG.E.64 desc[UR8][R10.64], R6 ;  /* 0x000000060a007986 */ /* 0x0005e8000c101b08 */
[----:B------:R-:W3:Y:S02]  /*2390*/  LDG.E.64 R8, desc[UR8][R12.64] ;  /* 0x000000080c087981 */ /* 0x000ee4000c1e1b00 */
[----:B---3--:R-:W-:-:S04]  /*23a0*/  IADD3 R18, P2, PT, R8, 0x1, RZ ;  /* 0x0000000108127810 */ /* 0x008fc80007f5e0ff */
[----:B------:R-:W-:-:S05]  /*23b0*/  IADD3.X R19, PT, PT, RZ, R9, RZ, P2, !PT ;  /* 0x00000009ff137210 */ /* 0x000fca00017fe4ff */
[----:B------:R3:W-:Y:S04]  /*23c0*/  STG.E.64 desc[UR8][R12.64], R18 ;  /* 0x000000120c007986 */ /* 0x0007e8000c101b08 */
[----:B0-----:R-:W4:Y:S02]  /*23d0*/  LDG.E.64 R2, desc[UR8][R10.64] ;  /* 0x000000080a027981 */ /* 0x001f24000c1e1b00 */
[----:B----4-:R-:W-:-:S07]  /*23e0*/  DADD R2, RZ, R2 ;  /* 0x00000000ff027229 */ /* 0x010fce0000000002 */
[----:B------:R0:W-:Y:S04]  /*23f0*/  STG.E.64 desc[UR8][R10.64], R2 ;  /* 0x000000020a007986 */ /* 0x0001e8000c101b08 */
[----:B------:R-:W1:Y:S02]  /*2400*/  LDG.E.64 R8, desc[UR8][R12.64] ;  /* 0x000000080c087981 */ /* 0x000e64000c1e1b00 */
[----:B-1----:R-:W-:-:S04]  /*2410*/  IADD3 R16, P2, PT, R8, 0x1, RZ ;  /* 0x0000000108107810 */ /* 0x002fc80007f5e0ff */
[----:B------:R-:W-:-:S05]  /*2420*/  IADD3.X R17, PT, PT, RZ, R9, RZ, P2, !PT ;  /* 0x00000009ff117210 */ /* 0x000fca00017fe4ff */
[----:B------:R1:W-:Y:S04]  /*2430*/  STG.E.64 desc[UR8][R12.64], R16 ;  /* 0x000000100c007986 */ /* 0x0003e8000c101b08 */
[----:B--2---:R-:W2:Y:S02]  /*2440*/  LDG.E.64 R6, desc[UR8][R10.64] ;  /* 0x000000080a067981 */ /* 0x004ea4000c1e1b00 */
[----:B--2---:R-:W-:-:S07]  /*2450*/  DADD R6, RZ, R6 ;  /* 0x00000000ff067229 */ /* 0x004fce0000000006 */
[----:B------:R2:W-:Y:S04]  /*2460*/  STG.E.64 desc[UR8][R10.64], R6 ;  /* 0x000000060a007986 */ /* 0x0005e8000c101b08 */
[----:B------:R-:W3:Y:S02]  /*2470*/  LDG.E.64 R8, desc[UR8][R12.64] ;  /* 0x000000080c087981 */ /* 0x000ee4000c1e1b00 */
[----:B---3--:R-:W-:-:S05]  /*2480*/  IADD3 R18, P2, PT, R8, 0x1, RZ ;  /* 0x0000000108127810 */ /* 0x008fca0007f5e0ff */
[----:B------:R-:W-:-:S05]  /*2490*/  IMAD.X R19, RZ, RZ, R9, P2 ;  /* 0x000000ffff137224 */ /* 0x000fca00010e0609 */
        /* <DEDUP_REMOVED lines=25> */
[----:B------:R-:W2:Y:S02]  /*2630*/  LDG.E.64 R8, desc[UR8][R12.64] ;  /* 0x000000080c087981 */ /* 0x000ea4000c1e1b00 */
[----:B--2---:R-:W-:-:S05]  /*2640*/  IADD3 R8, P2, PT, R8, 0x1, RZ ;  /* 0x0000000108087810 */ /* 0x004fca0007f5e0ff */
[----:B------:R-:W-:-:S05]  /*2650*/  IMAD.X R9, RZ, RZ, R9, P2 ;  /* 0x000000ffff097224 */ /* 0x000fca00010e0609 */
[----:B------:R3:W-:Y:S03]  /*2660*/  STG.E.64 desc[UR8][R12.64], R8 ;  /* 0x000000080c007986 */ /* 0x0007e6000c101b08 */
.L_x_44:
[----:B------:R-:W-:Y:S05]  /*2670*/  @P1 BRA `(.L_x_45) ;  /* 0xfffffffc00101947 */ /* 0x000fea000383ffff */
.L_x_43:
[----:B------:R-:W-:-:S13]  /*2680*/  ISETP.NE.AND P0, PT, R14, RZ, PT ;  /* 0x000000ff0e00720c */ /* 0x000fda0003f05270 */
[----:B------:R-:W-:Y:S05]  /*2690*/  @!P0 EXIT ;  /* 0x000000000000894d */ /* 0x000fea0003800000 */
[----:B------:R-:W3:Y:S01]  /*26a0*/  LDC R0, c[0x0][0x3a8] ;  /* 0x0000ea00ff007b82 */ /* 0x000ee20000000800 */
[----:B------:R-:W-:-:S06]  /*26b0*/  DSETP.GT.AND P0, PT, R4, RZ, PT ;  /* 0x000000ff0400722a */ /* 0x000fcc0003f04000 */
[----:B------:R-:W-:Y:S02]  /*26c0*/  ISETP.LT.U32.OR P2, PT, R14, 0x4, !P0 ;  /* 0x000000040e00780c */ /* 0x000fe40004741470 */
[----:B---3--:R-:W-:-:S04]  /*26d0*/  LOP3.LUT R8, R0, 0x3, RZ, 0xc0, !PT ;  /* 0x0000000300087812 */ /* 0x008fc800078ec0ff */
[----:B------:R-:W-:-:S07]  /*26e0*/  ISETP.NE.AND P1, PT, R8, RZ, PT ;  /* 0x000000ff0800720c */ /* 0x000fce0003f25270 */
[----:B------:R-:W-:Y:S06]  /*26f0*/  @P2 BRA `(.L_x_46) ;  /* 0x0000000000702947 */ /* 0x000fec0003800000 */
        /* <DEDUP_REMOVED lines=28> */
.L_x_46:
[----:B------:R-:W-:Y:S05]  /*28c0*/  @!P1 EXIT ;  /* 0x000000000000994d */ /* 0x000fea0003800000 */
[----:B------:R-:W-:Y:S02]  /*28d0*/  ISETP.EQ.OR P1, PT, R8, 0x1, !P0 ;  /* 0x000000010800780c */ /* 0x000fe40004722670 */
[----:B------:R-:W-:-:S04]  /*28e0*/  LOP3.LUT R0, R0, 0x1, RZ, 0xc0, !PT ;  /* 0x0000000100007812 */ /* 0x000fc800078ec0ff */
[----:B------:R-:W-:-:S07]  /*28f0*/  ISETP.NE.U32.OR P0, PT, R0, 0x1, !P0 ;  /* 0x000000010000780c */ /* 0x000fce0004705470 */
[----:B------:R-:W-:Y:S06]  /*2900*/  @P1 BRA `(.L_x_47) ;  /* 0x0000000000381947 */ /* 0x000fec0003800000 */
[----:B---3--:R-:W2:Y:S02]  /*2910*/  LDG.E.64 R2, desc[UR8][R10.64] ;  /* 0x000000080a027981 */ /* 0x008ea4000c1e1b00 */
        /* <DEDUP_REMOVED lines=9> */
[----:B------:R-:W2:Y:S02]  /*29b0*/  LDG.E.64 R6, desc[UR8][R12.64] ;  /* 0x000000080c067981 */ /* 0x000ea4000c1e1b00 */
[----:B--2---:R-:W-:-:S04]  /*29c0*/  IADD3 R6, P1, PT, R6, 0x1, RZ ;  /* 0x0000000106067810 */ /* 0x004fc80007f3e0ff */
[----:B------:R-:W-:-:S05]  /*29d0*/  IADD3.X R7, PT, PT, RZ, R7, RZ, P1, !PT ;  /* 0x00000007ff077210 */ /* 0x000fca0000ffe4ff */
[----:B------:R0:W-:Y:S04]  /*29e0*/  STG.E.64 desc[UR8][R12.64], R6 ;  /* 0x000000060c007986 */ /* 0x0001e8000c101b08 */
.L_x_47:
[----:B------:R-:W-:Y:S05]  /*29f0*/  @P0 EXIT ;  /* 0x000000000000094d */ /* 0x000fea0003800000 */
[----:B0--3--:R-:W2:Y:S02]  /*2a00*/  LDG.E.64 R2, desc[UR8][R10.64] ;  /* 0x000000080a027981 */ /* 0x009ea4000c1e1b00 */
[----:B--2---:R-:W-:-:S07]  /*2a10*/  DADD R2, RZ, R2 ;  /* 0x00000000ff027229 */ /* 0x004fce0000000002 */
[----:B------:R-:W-:Y:S04]  /*2a20*/  STG.E.64 desc[UR8][R10.64], R2 ;  /* 0x000000020a007986 */ /* 0x000fe8000c101b08 */
[----:B------:R-:W2:Y:S02]  /*2a30*/  LDG.E.64 R4, desc[UR8][R12.64] ;  /* 0x000000080c047981 */ /* 0x000ea4000c1e1b00 */
[----:B--2---:R-:W-:-:S04]  /*2a40*/  IADD3 R4, P0, PT, R4, 0x1, RZ ;  /* 0x0000000104047810 */ /* 0x004fc80007f1e0ff */
[----:B------:R-:W-:-:S05]  /*2a50*/  IADD3.X R5, PT, PT, RZ, R5, RZ, P0, !PT ;  /* 0x00000005ff057210 */ /* 0x000fca00007fe4ff */
[----:B------:R-:W-:Y:S01]  /*2a60*/  STG.E.64 desc[UR8][R12.64], R4 ;  /* 0x000000040c007986 */ /* 0x000fe2000c101b08 */
[----:B------:R-:W-:Y:S05]  /*2a70*/  EXIT ;  /* 0x000000000000794d */ /* 0x000fea0003800000 */
        .weak           $__internal_0_$__cuda_sm20_dsqrt_rn_f64_mediumpath_v1
        .type           $__internal_0_$__cuda_sm20_dsqrt_rn_f64_mediumpath_v1,@function
        .size           $__internal_0_$__cuda_sm20_dsqrt_rn_f64_mediumpath_v1,(.L_x_53 - $__internal_0_$__cuda_sm20_dsqrt_rn_f64_mediumpath_v1)
$__internal_0_$__cuda_sm20_dsqrt_rn_f64_mediumpath_v1:
[----:B------:R-:W-:Y:S01]  /*2a80*/  ISETP.GE.U32.AND P0, PT, R14, -0x3400000, PT ;  /* 0xfcc000000e00780c */ /* 0x000fe20003f06070 */
[----:B------:R-:W-:Y:S01]  /*2a90*/  BSSY.RECONVERGENT B2, `(.L_x_48) ;  /* 0x0000026000027945 */ /* 0x000fe20003800200 */
[----:B------:R-:W-:Y:S01]  /*2aa0*/  IMAD.MOV.U32 R18, RZ, RZ, R22 ;  /* 0x000000ffff127224 */ /* 0x000fe200078e0016 */
[----:B------:R-:W-:Y:S02]  /*2ab0*/  MOV R14, R20 ;  /* 0x00000014000e7202 */ /* 0x000fe40000000f00 */
[----:B------:R-:W-:-:S08]  /*2ac0*/  MOV R15, R21 ;  /* 0x00000015000f7202 */ /* 0x000fd00000000f00 */
[----:B------:R-:W-:Y:S05]  /*2ad0*/  @!P0 BRA `(.L_x_49) ;  /* 0x0000000000208947 */ /* 0x000fea0003800000 */
[----:B------:R-:W-:-:S10]  /*2ae0*/  DFMA.RM R18, R6, R18, R8 ;  /* 0x000000120612722b */ /* 0x000fd40000004008 */
[----:B------:R-:W-:-:S04]  /*2af0*/  IADD3 R6, P0, PT, R18, 0x1, RZ ;  /* 0x0000000112067810 */ /* 0x000fc80007f1e0ff */
[----:B------:R-:W-:-:S06]  /*2b00*/  IADD3.X R7, PT, PT, RZ, R19, RZ, P0, !PT ;  /* 0x00000013ff077210 */ /* 0x000fcc00007fe4ff */
[----:B------:R-:W-:-:S08]  /*2b10*/  DFMA.RP R14, -R18, R6, R14 ;  /* 0x00000006120e722b */ /* 0x000fd0000000810e */
[----:B------:R-:W-:-:S06]  /*2b20*/  DSETP.GT.AND P0, PT, R14, RZ, PT ;  /* 0x000000ff0e00722a */ /* 0x000fcc0003f04000 */
[----:B------:R-:W-:Y:S02]  /*2b30*/  FSEL R6, R6, R18, P0 ;  /* 0x0000001206067208 */ /* 0x000fe40000000000 */
[----:B------:R-:W-:Y:S01]  /*2b40*/  FSEL R7, R7, R19, P0 ;  /* 0x0000001307077208 */ /* 0x000fe20000000000 */
[----:B------:R-:W-:Y:S06]  /*2b50*/  BRA `(.L_x_50) ;  /* 0x0000000000647947 */ /* 0x000fec0003800000 */
.L_x_49:
[----:B------:R-:W-:-:S14]  /*2b60*/  DSETP.NE.AND P0, PT, R14, RZ, PT ;  /* 0x000000ff0e00722a */ /* 0x000fdc0003f05000 */
[----:B------:R-:W-:Y:S05]  /*2b70*/  @!P0 BRA `(.L_x_51) ;  /* 0x0000000000588947 */ /* 0x000fea0003800000 */
[----:B------:R-:W-:-:S13]  /*2b80*/  ISETP.GE.AND P0, PT, R15, RZ, PT ;  /* 0x000000ff0f00720c */ /* 0x000fda0003f06270 */
[----:B------:R-:W-:Y:S01]  /*2b90*/  @!P0 IMAD.MOV.U32 R6, RZ, RZ, 0x0 ;  /* 0x00000000ff068424 */ /* 0x000fe200078e00ff */
[----:B------:R-:W-:Y:S01]  /*2ba0*/  @!P0 MOV R7, 0xfff80000 ;  /* 0xfff8000000078802 */ /* 0x000fe20000000f00 */
[----:B------:R-:W-:Y:S06]  /*2bb0*/  @!P0 BRA `(.L_x_50) ;  /* 0x00000000004c8947 */ /* 0x000fec0003800000 */
[----:B------:R-:W-:-:S13]  /*2bc0*/  ISETP.GT.AND P0, PT, R15, 0x7fefffff, PT ;  /* 0x7fefffff0f00780c */ /* 0x000fda0003f04270 */
[----:B------:R-:W-:Y:S05]  /*2bd0*/  @P0 BRA `(.L_x_51) ;  /* 0x0000000000400947 */ /* 0x000fea0003800000 */
[----:B------:R-:W-:Y:S01]  /*2be0*/  DMUL R6, R14, 8.11296384146066816958e+31 ;  /* 0x469000000e067828 */ /* 0x000fe20000000000 */
[----:B------:R-:W-:Y:S01]  /*2bf0*/  MOV R8, RZ ;  /* 0x000000ff00087202 */ /* 0x000fe20000000f00 */
[----:B------:R-:W-:Y:S01]  /*2c00*/  IMAD.MOV.U32 R19, RZ, RZ, 0x3fd80000 ;  /* 0x3fd80000ff137424 */ /* 0x000fe200078e00ff */
[----:B------:R-:W-:-:S03]  /*2c10*/  MOV R18, 0x0 ;  /* 0x0000000000127802 */ /* 0x000fc60000000f00 */
[----:B------:R-:W0:Y:S02]  /*2c20*/  MUFU.RSQ64H R9, R7 ;  /* 0x0000000700097308 */ /* 0x000e240000001c00 */
[----:B0-----:R-:W-:-:S08]  /*2c30*/  DMUL R14, R8, R8 ;  /* 0x00000008080e7228 */ /* 0x001fd00000000000 */
[----:B------:R-:W-:-:S08]  /*2c40*/  DFMA R14, R6, -R14, 1 ;  /* 0x3ff00000060e742b */ /* 0x000fd0000000080e */
[----:B------:R-:W-:Y:S02]  /*2c50*/  DFMA R18, R14, R18, 0.5 ;  /* 0x3fe000000e12742b */ /* 0x000fe40000000012 */
[----:B------:R-:W-:-:S08]  /*2c60*/  DMUL R14, R8, R14 ;  /* 0x0000000e080e7228 */ /* 0x000fd00000000000 */
[----:B------:R-:W-:-:S08]  /*2c70*/  DFMA R14, R18, R14, R8 ;  /* 0x0000000e120e722b */ /* 0x000fd00000000008 */
[----:B------:R-:W-:Y:S02]  /*2c80*/  DMUL R8, R6, R14 ;  /* 0x0000000e06087228 */ /* 0x000fe40000000000 */
[----:B------:R-:W-:-:S06]  /*2c90*/  IADD3 R15, PT, PT, R15, -0x100000, RZ ;  /* 0xfff000000f0f7810 */ /* 0x000fcc0007ffe0ff */
[----:B------:R-:W-:-:S08]  /*2ca0*/  DFMA R18, R8, -R8, R6 ;  /* 0x800000080812722b */ /* 0x000fd00000000006 */
[----:B------:R-:W-:-:S10]  /*2cb0*/  DFMA R6, R14, R18, R8 ;  /* 0x000000120e06722b */ /* 0x000fd40000000008 */
[----:B------:R-:W-:Y:S01]  /*2cc0*/  IADD3 R7, PT, PT, R7, -0x3500000, RZ ;  /* 0xfcb0000007077810 */ /* 0x000fe20007ffe0ff */
[----:B------:R-:W-:Y:S06]  /*2cd0*/  BRA `(.L_x_50) ;  /* 0x0000000000047947 */ /* 0x000fec0003800000 */
.L_x_51:
[----:B------:R-:W-:-:S11]  /*2ce0*/  DADD R6, R14, R14 ;  /* 0x000000000e067229 */ /* 0x000fd6000000000e */
.L_x_50:
[----:B------:R-:W-:Y:S05]  /*2cf0*/  BSYNC.RECONVERGENT B2 ;  /* 0x0000000000027941 */ /* 0x000fea0003800200 */
.L_x_48:
[----:B------:R-:W-:-:S04]  /*2d00*/  MOV R17, 0x0 ;  /* 0x0000000000117802 */ /* 0x000fc80000000f00 */
[----:B------:R-:W-:Y:S05]  /*2d10*/  RET.REL.NODEC R16 `(_Z13findNeighborsP6float3S0_PdPmdiiii) ;  /* 0xffffffd010b87950 */ /* 0x000fea0003c3ffff */
.L_x_52:
        /* <DEDUP_REMOVED lines=14> */
.L_x_53:


//--------------------- .nv.shared.reserved.0     --------------------------
	.section	.nv.shared.reserved.0,"aw",@nobits
	.weak		__nv_reservedSMEM_offset_0_alias
	.size		__nv_reservedSMEM_offset_0_alias, 0, 64
	.other		__nv_reservedSMEM_offset_0_alias,@"STO_CUDA_RESERVED_SHARED STV_DEFAULT"
__nv_reservedSMEM_offset_0_alias:
	.zero		0
	.zero		64


//--------------------- .nv.constant0._Z6warmupPj --------------------------
	.section	.nv.constant0._Z6warmupPj,"a",@progbits
	.sectionflags	@""
	.align	4
.nv.constant0._Z6warmupPj:
	.zero		904


//--------------------- .nv.constant0._Z13findNeighborsP6float3S0_PdPmdiiii --------------------------
	.section	.nv.constant0._Z13findNeighborsP6float3S0_PdPmdiiii,"a",@progbits
	.sectionflags	@""
	.align	4
.nv.constant0._Z13findNeighborsP6float3S0_PdPmdiiii:
	.zero		952


//--------------------- SYMBOLS --------------------------

	.type		.nv.reservedSmem.offset0,@object
	.size		.nv.reservedSmem.offset0,0x4
